	.target	sm_100a

	.elftype	@"ET_EXEC"


//--------------------- .note.nv.tkinfo           --------------------------
	.section	.note.nv.tkinfo,"",@"SHT_NOTE"
	.sectionflags	@"SHF_NOTE_NV_TKINFO"
	.tkinfo
        /*0018*/ 	.word	0x00000081
        /*0030*/ 	.string	""
        /*0030*/ 	.string	"ptxas-blackwell"
        /*0030*/ 	.string	"Cuda compilation tools, release 12.9, V12.9.86"
        /*0030*/ 	.string	"Build cuda_12.9.r12.9/compiler.36037853_0"
        /*0030*/ 	.string	"-v  -suppress-debug-info  -lineinfo  -arch sm_100a "



//--------------------- .note.nv.cuver            --------------------------
	.section	.note.nv.cuver,"",@"SHT_NOTE"
	.sectionflags	@"SHF_NOTE_NV_CUVER"
        /*0018*/ 	.short	0x0001
        /*001a*/ 	.short	0x0064
        /*001c*/ 	.short	0x0001
        /*001e*/ 	.short	0x0000
        /*0020*/ 	.short	0x0001
        /*0022*/ 	.short	0x0000


//--------------------- .nv.info                  --------------------------
	.section	.nv.info,"",@"SHT_CUDA_INFO"
	.align	4


	//----- nvinfo : EIATTR_REGCOUNT
	.align		4
        /*0000*/ 	.byte	0x04, 0x2f
        /*0002*/ 	.short	(.L_4 - .L_3)
	.align		4
.L_3:
        /*0004*/ 	.word	index@(gluon_tcgen05)
        /*0008*/ 	.word	0x00000047


	//----- nvinfo : EIATTR_FRAME_SIZE
	.align		4
.L_4:
        /*000c*/ 	.byte	0x04, 0x11
        /*000e*/ 	.short	(.L_6 - .L_5)
	.align		4
.L_5:
        /*0010*/ 	.word	index@($__internal_2_$__cuda_sm10x_tcgen05_guardrail_trap_unallocated_columns_being_dealloced)
        /*0014*/ 	.word	0x00000000


	//----- nvinfo : EIATTR_FRAME_SIZE
	.align		4
.L_6:
        /*0018*/ 	.byte	0x04, 0x11
        /*001a*/ 	.short	(.L_8 - .L_7)
	.align		4
.L_7:
        /*001c*/ 	.word	index@($__internal_1_$__cuda_sm10x_tcgen05_guardrail_trap_phase_invalid_during_alloc)
        /*0020*/ 	.word	0x00000000


	//----- nvinfo : EIATTR_FRAME_SIZE
	.align		4
.L_8:
        /*0024*/ 	.byte	0x04, 0x11
        /*0026*/ 	.short	(.L_10 - .L_9)
	.align		4
.L_9:
        /*0028*/ 	.word	index@($__internal_0_$__cuda_sm10x_tcgen05_guardrail_trap_col_being_dealloced_not_returned_by_alloc)
        /*002c*/ 	.word	0x00000000


	//----- nvinfo : EIATTR_FRAME_SIZE
	.align		4
.L_10:
        /*0030*/ 	.byte	0x04, 0x11
        /*0032*/ 	.short	(.L_12 - .L_11)
	.align		4
.L_11:
        /*0034*/ 	.word	index@(gluon_tcgen05)
        /*0038*/ 	.word	0x00000000


	//----- nvinfo : EIATTR_MIN_STACK_SIZE
	.align		4
.L_12:
        /*003c*/ 	.byte	0x04, 0x12
        /*003e*/ 	.short	(.L_14 - .L_13)
	.align		4
.L_13:
        /*0040*/ 	.word	index@(gluon_tcgen05)
        /*0044*/ 	.word	0x00000000
.L_14:


//--------------------- .nv.info.gluon_tcgen05    --------------------------
	.section	.nv.info.gluon_tcgen05,"",@"SHT_CUDA_INFO"
	.sectionflags	@""
	.align	4


	//----- nvinfo : EIATTR_CUDA_API_VERSION
	.align		4
        /*0000*/ 	.byte	0x04, 0x37
        /*0002*/ 	.short	(.L_16 - .L_15)
.L_15:
        /*0004*/ 	.word	0x00000081


	//----- nvinfo : EIATTR_KPARAM_INFO
	.align		4
.L_16:
        /*0008*/ 	.byte	0x04, 0x17
        /*000a*/ 	.short	(.L_18 - .L_17)
.L_17:
        /*000c*/ 	.word	0x00000000
        /*0010*/ 	.short	0x000a
        /*0012*/ 	.short	0x0048
        /*0014*/ 	.byte	0x00, 0xf4, 0x21, 0x00


	//----- nvinfo : EIATTR_KPARAM_INFO
	.align		4
.L_18:
        /*0018*/ 	.byte	0x04, 0x17
        /*001a*/ 	.short	(.L_20 - .L_19)
.L_19:
        /*001c*/ 	.word	0x00000000
        /*0020*/ 	.short	0x0009
        /*0022*/ 	.short	0x0040
        /*0024*/ 	.byte	0x00, 0xf4, 0x21, 0x00


	//----- nvinfo : EIATTR_KPARAM_INFO
	.align		4
.L_20:
        /*0028*/ 	.byte	0x04, 0x17
        /*002a*/ 	.short	(.L_22 - .L_21)
.L_21:
        /*002c*/ 	.word	0x00000000
        /*0030*/ 	.short	0x0008
        /*0032*/ 	.short	0x0038
        /*0034*/ 	.byte	0x00, 0xf0, 0x21, 0x00


	//----- nvinfo : EIATTR_KPARAM_INFO
	.align		4
.L_22:
        /*0038*/ 	.byte	0x04, 0x17
        /*003a*/ 	.short	(.L_24 - .L_23)
.L_23:
        /*003c*/ 	.word	0x00000000
        /*0040*/ 	.short	0x0007
        /*0042*/ 	.short	0x0030
        /*0044*/ 	.byte	0x00, 0xf0, 0x21, 0x00


	//----- nvinfo : EIATTR_KPARAM_INFO
	.align		4
.L_24:
        /*0048*/ 	.byte	0x04, 0x17
        /*004a*/ 	.short	(.L_26 - .L_25)
.L_25:
        /*004c*/ 	.word	0x00000000
        /*0050*/ 	.short	0x0006
        /*0052*/ 	.short	0x0028
        /*0054*/ 	.byte	0x00, 0xf0, 0x21, 0x00


	//----- nvinfo : EIATTR_KPARAM_INFO
	.align		4
.L_26:
        /*0058*/ 	.byte	0x04, 0x17
        /*005a*/ 	.short	(.L_28 - .L_27)
.L_27:
        /*005c*/ 	.word	0x00000000
        /*0060*/ 	.short	0x0005
        /*0062*/ 	.short	0x0020
        /*0064*/ 	.byte	0x00, 0xf0, 0x11, 0x00


	//----- nvinfo : EIATTR_KPARAM_INFO
	.align		4
.L_28:
        /*0068*/ 	.byte	0x04, 0x17
        /*006a*/ 	.short	(.L_30 - .L_29)
.L_29:
        /*006c*/ 	.word	0x00000000
        /*0070*/ 	.short	0x0004
        /*0072*/ 	.short	0x001c
        /*0074*/ 	.byte	0x00, 0xf0, 0x11, 0x00


	//----- nvinfo : EIATTR_KPARAM_INFO
	.align		4
.L_30:
        /*0078*/ 	.byte	0x04, 0x17
        /*007a*/ 	.short	(.L_32 - .L_31)
.L_31:
        /*007c*/ 	.word	0x00000000
        /*0080*/ 	.short	0x0003
        /*0082*/ 	.short	0x0018
        /*0084*/ 	.byte	0x00, 0xf0, 0x11, 0x00


	//----- nvinfo : EIATTR_KPARAM_INFO
	.align		4
.L_32:
        /*0088*/ 	.byte	0x04, 0x17
        /*008a*/ 	.short	(.L_34 - .L_33)
.L_33:
        /*008c*/ 	.word	0x00000000
        /*0090*/ 	.short	0x0002
        /*0092*/ 	.short	0x0010
        /*0094*/ 	.byte	0x00, 0xf4, 0x21, 0x00


	//----- nvinfo : EIATTR_KPARAM_INFO
	.align		4
.L_34:
        /*0098*/ 	.byte	0x04, 0x17
        /*009a*/ 	.short	(.L_36 - .L_35)
.L_35:
        /*009c*/ 	.word	0x00000000
        /*00a0*/ 	.short	0x0001
        /*00a2*/ 	.short	0x0008
        /*00a4*/ 	.byte	0x00, 0xf4, 0x21, 0x00


	//----- nvinfo : EIATTR_KPARAM_INFO
	.align		4
.L_36:
        /*00a8*/ 	.byte	0x04, 0x17
        /*00aa*/ 	.short	(.L_38 - .L_37)
.L_37:
        /*00ac*/ 	.word	0x00000000
        /*00b0*/ 	.short	0x0000
        /*00b2*/ 	.short	0x0000
        /*00b4*/ 	.byte	0x00, 0xf4, 0x21, 0x00


	//----- nvinfo : EIATTR_AT_ENTRY_FRAGMENTS
	.align		4
.L_38:
        /*00b8*/ 	.byte	0x04, 0x4f
        /*00ba*/ 	.short	(.L_40 - .L_39)


	//   ....[0]....
.L_39:
        /*00bc*/ 	.word	0x00000004


	//----- nvinfo : EIATTR_RESERVED_SMEM_USED
	.align		4
.L_40:
        /*00c0*/ 	.byte	0x01, 0x41
	.zero		2


	//----- nvinfo : EIATTR_SPARSE_MMA_MASK
	.align		4
        /*00c4*/ 	.byte	0x03, 0x50
        /*00c6*/ 	.short	0x0000


	//----- nvinfo : EIATTR_TCGEN05_1CTA_USED
	.align		4
        /*00c8*/ 	.byte	0x01, 0x51
	.zero		2


	//----- nvinfo : EIATTR_MAXREG_COUNT
	.align		4
        /*00cc*/ 	.byte	0x03, 0x1b
        /*00ce*/ 	.short	0x00ff


	//----- nvinfo : EIATTR_NUM_BARRIERS
	.align		4
        /*00d0*/ 	.byte	0x02, 0x4c
        /*00d2*/ 	.byte	0x01
	.zero		1


	//----- nvinfo : EIATTR_INT_WARP_WIDE_INSTR_OFFSETS
	.align		4
        /*00d4*/ 	.byte	0x04, 0x31
        /*00d6*/ 	.short	(.L_42 - .L_41)


	//   ....[0]....
.L_41:
        /*00d8*/ 	.word	0x00001620


	//   ....[1]....
        /*00dc*/ 	.word	0x00001640


	//   ....[2]....
        /*00e0*/ 	.word	0x000016c0


	//   ....[3]....
        /*00e4*/ 	.word	0x000019a0


	//   ....[4]....
        /*00e8*/ 	.word	0x000019b0


	//   ....[5]....
        /*00ec*/ 	.word	0x000019c0


	//   ....[6]....
        /*00f0*/ 	.word	0x000019d0


	//   ....[7]....
        /*00f4*/ 	.word	0x00001c70


	//   ....[8]....
        /*00f8*/ 	.word	0x00001c80


	//   ....[9]....
        /*00fc*/ 	.word	0x00001e00


	//   ....[10]....
        /*0100*/ 	.word	0x00001e50


	//   ....[11]....
        /*0104*/ 	.word	0x00001e60


	//   ....[12]....
        /*0108*/ 	.word	0x00001e90


	//   ....[13]....
        /*010c*/ 	.word	0x000020a0


	//   ....[14]....
        /*0110*/ 	.word	0x000020b0


	//   ....[15]....
        /*0114*/ 	.word	0x000023a0


	//   ....[16]....
        /*0118*/ 	.word	0x000023b0


	//   ....[17]....
        /*011c*/ 	.word	0x00002820


	//   ....[18]....
        /*0120*/ 	.word	0x00002870


	//----- nvinfo : EIATTR_COOP_GROUP_MASK_REGIDS
	.align		4
.L_42:
        /*0124*/ 	.byte	0x04, 0x29
        /*0126*/ 	.short	(.L_44 - .L_43)


	//   ....[0]....
.L_43:
        /*0128*/ 	.word	0xffffffff


	//   ....[1]....
        /*012c*/ 	.word	0xffffffff


	//   ....[2]....
        /*0130*/ 	.word	0xffffffff


	//   ....[3]....
        /*0134*/ 	.word	0xffffffff


	//   ....[4]....
        /*0138*/ 	.word	0xffffffff


	//   ....[5]....
        /*013c*/ 	.word	0xffffffff


	//   ....[6]....
        /*0140*/ 	.word	0xffffffff


	//   ....[7]....
        /*0144*/ 	.word	0xffffffff


	//   ....[8]....
        /*0148*/ 	.word	0xffffffff


	//   ....[9]....
        /*014c*/ 	.word	0xffffffff


	//----- nvinfo : EIATTR_COOP_GROUP_INSTR_OFFSETS
	.align		4
.L_44:
        /*0150*/ 	.byte	0x04, 0x28
        /*0152*/ 	.short	(.L_46 - .L_45)


	//   ....[0]....
.L_45:
        /*0154*/ 	.word	0x00000050


	//   ....[1]....
        /*0158*/ 	.word	0x00000310


	//   ....[2]....
        /*015c*/ 	.word	0x000004f0


	//   ....[3]....
        /*0160*/ 	.word	0x000009a0


	//   ....[4]....
        /*0164*/ 	.word	0x00000ae0


	//   ....[5]....
        /*0168*/ 	.word	0x00000f50


	//   ....[6]....
        /*016c*/ 	.word	0x00001090


	//   ....[7]....
        /*0170*/ 	.word	0x000014e0


	//   ....[8]....
        /*0174*/ 	.word	0x000026b0


	//   ....[9]....
        /*0178*/ 	.word	0x00002920


	//----- nvinfo : EIATTR_VRC_CTA_INIT_COUNT
	.align		4
.L_46:
        /*017c*/ 	.byte	0x02, 0x4a
        /*017e*/ 	.byte	0x80
	.zero		1


	//----- nvinfo : EIATTR_MBARRIER_INSTR_OFFSETS
	.align		4
        /*0180*/ 	.byte	0x04, 0x39
        /*0182*/ 	.short	(.L_48 - .L_47)


	//   ....[0]....
.L_47:
        /*0184*/ 	.word	0x000016e0
        /*0188*/ 	.word	0x000000ff
        /*018c*/ 	.word	0x00009000
        /*0190*/ 	.short	0x0100
        /*0192*/ 	.byte	0x08
	.zero		1


	//   ....[1]....
        /*0194*/ 	.word	0x000016f0
        /*0198*/ 	.word	0x000000ff
        /*019c*/ 	.word	0x00009020
        /*01a0*/ 	.short	0x0100
        /*01a2*/ 	.byte	0x08
	.zero		1


	//   ....[2]....
        /*01a4*/ 	.word	0x000017a0
        /*01a8*/ 	.word	0x000000ff
        /*01ac*/ 	.word	0x00009008
        /*01b0*/ 	.short	0x0100
        /*01b2*/ 	.byte	0x08
	.zero		1


	//   ....[3]....
        /*01b4*/ 	.word	0x000017b0
        /*01b8*/ 	.word	0x000000ff
        /*01bc*/ 	.word	0x00009028
        /*01c0*/ 	.short	0x0100
        /*01c2*/ 	.byte	0x08
	.zero		1


	//   ....[4]....
        /*01c4*/ 	.word	0x000018c0
        /*01c8*/ 	.word	0x000000ff
        /*01cc*/ 	.word	0x00009010
        /*01d0*/ 	.short	0x0100
        /*01d2*/ 	.byte	0x08
	.zero		1


	//   ....[5]....
        /*01d4*/ 	.word	0x000018d0
        /*01d8*/ 	.word	0x000000ff
        /*01dc*/ 	.word	0x00009030
        /*01e0*/ 	.short	0x0100
        /*01e2*/ 	.byte	0x08
	.zero		1


	//   ....[6]....
        /*01e4*/ 	.word	0x00001ab0
        /*01e8*/ 	.word	0x000000ff
        /*01ec*/ 	.word	0x00009000
        /*01f0*/ 	.short	0x010a
        /*01f2*/ 	.byte	0x08
	.zero		1


	//   ....[7]....
        /*01f4*/ 	.word	0x00001cd0
        /*01f8*/ 	.word	0x000000ff
        /*01fc*/ 	.word	0x00009020
        /*0200*/ 	.short	0x010a
        /*0202*/ 	.byte	0x08
	.zero		1


	//   ....[8]....
        /*0204*/ 	.word	0x00001f00
        /*0208*/ 	.word	0x000000ff
        /*020c*/ 	.word	0x00009000
        /*0210*/ 	.short	0x010a
        /*0212*/ 	.byte	0x1c
	.zero		1


	//   ....[9]....
        /*0214*/ 	.word	0x000020f0
        /*0218*/ 	.word	0x000000ff
        /*021c*/ 	.word	0x00009020
        /*0220*/ 	.short	0x010a
        /*0222*/ 	.byte	0x1c
	.zero		1


	//   ....[10]....
        /*0224*/ 	.word	0x000021c0
        /*0228*/ 	.word	0x000000ff
        /*022c*/ 	.word	0x00009000
        /*0230*/ 	.short	0x0108
        /*0232*/ 	.byte	0x08
	.zero		1


	//   ....[11]....
        /*0234*/ 	.word	0x000021d0
        /*0238*/ 	.word	0x000000ff
        /*023c*/ 	.word	0x00009020
        /*0240*/ 	.short	0x0108
        /*0242*/ 	.byte	0x08
	.zero		1


	//   ....[12]....
        /*0244*/ 	.word	0x00002220
        /*0248*/ 	.word	0x000000ff
        /*024c*/ 	.word	0x00009008
        /*0250*/ 	.short	0x0108
        /*0252*/ 	.byte	0x08
	.zero		1


	//   ....[13]....
        /*0254*/ 	.word	0x00002230
        /*0258*/ 	.word	0x000000ff
        /*025c*/ 	.word	0x00009028
        /*0260*/ 	.short	0x0108
        /*0262*/ 	.byte	0x08
	.zero		1


	//   ....[14]....
        /*0264*/ 	.word	0x00002280
        /*0268*/ 	.word	0x000000ff
        /*026c*/ 	.word	0x00009010
        /*0270*/ 	.short	0x0108
        /*0272*/ 	.byte	0x08
	.zero		1


	//   ....[15]....
        /*0274*/ 	.word	0x00002290
        /*0278*/ 	.word	0x000000ff
        /*027c*/ 	.word	0x00009030
        /*0280*/ 	.short	0x0108
        /*0282*/ 	.byte	0x08
	.zero		1


	//   ....[16]....
        /*0284*/ 	.word	0x00002940
        /*0288*/ 	.word	0x000000ff
        /*028c*/ 	.word	0x00009000
        /*0290*/ 	.short	0x010a
        /*0292*/ 	.byte	0x08
	.zero		1


	//   ....[17]....
        /*0294*/ 	.word	0x00002970
        /*0298*/ 	.word	0x000000ff
        /*029c*/ 	.word	0x00009020
        /*02a0*/ 	.short	0x010a
        /*02a2*/ 	.byte	0x08
	.zero		1


	//   ....[18]....
        /*02a4*/ 	.word	0x000029a0
        /*02a8*/ 	.word	0x000000ff
        /*02ac*/ 	.word	0x00009000
        /*02b0*/ 	.short	0x010a
        /*02b2*/ 	.byte	0x1c
	.zero		1


	//   ....[19]....
        /*02b4*/ 	.word	0x000029d0
        /*02b8*/ 	.word	0x000000ff
        /*02bc*/ 	.word	0x00009020
        /*02c0*/ 	.short	0x010a
        /*02c2*/ 	.byte	0x1c
	.zero		1


	//----- nvinfo : EIATTR_NUM_MBARRIERS
	.align		4
.L_48:
        /*02c4*/ 	.byte	0x03, 0x38
        /*02c6*/ 	.short	0x0006


	//----- nvinfo : EIATTR_EXIT_INSTR_OFFSETS
	.align		4
        /*02c8*/ 	.byte	0x04, 0x1c
        /*02ca*/ 	.short	(.L_50 - .L_49)


	//   ....[0]....
.L_49:
        /*02cc*/ 	.word	0x00002930


	//----- nvinfo : EIATTR_REQNTID
	.align		4
.L_50:
        /*02d0*/ 	.byte	0x04, 0x10
        /*02d2*/ 	.short	(.L_52 - .L_51)
.L_51:
        /*02d4*/ 	.word	0x00000080
        /*02d8*/ 	.word	0x00000001
        /*02dc*/ 	.word	0x00000001


	//----- nvinfo : EIATTR_CRS_STACK_SIZE
	.align		4
.L_52:
        /*02e0*/ 	.byte	0x04, 0x1e
        /*02e2*/ 	.short	(.L_54 - .L_53)
.L_53:
        /*02e4*/ 	.word	0x00000000


	//----- nvinfo : EIATTR_CBANK_PARAM_SIZE
	.align		4
.L_54:
        /*02e8*/ 	.byte	0x03, 0x19
        /*02ea*/ 	.short	0x0050


	//----- nvinfo : EIATTR_PARAM_CBANK
	.align		4
        /*02ec*/ 	.byte	0x04, 0x0a
        /*02ee*/ 	.short	(.L_56 - .L_55)
	.align		4
.L_55:
        /*02f0*/ 	.word	index@(.nv.constant0.gluon_tcgen05)
        /*02f4*/ 	.short	0x0380
        /*02f6*/ 	.short	0x0050


	//----- nvinfo : EIATTR_SW_WAR
	.align		4
.L_56:
        /*02f8*/ 	.byte	0x04, 0x36
        /*02fa*/ 	.short	(.L_58 - .L_57)
.L_57:
        /*02fc*/ 	.word	0x00000008
.L_58:


//--------------------- .nv.compat                --------------------------
	.section	.nv.compat,"",@"SHT_CUDA_COMPAT_INFO"
	.align	4
        /*0000*/ 	.byte	0x02, 0x02, 0x02, 0x00, 0x02, 0x05, 0x05, 0x00, 0x02, 0x03, 0x03, 0x00, 0x02, 0x06, 0x01, 0x00


//--------------------- .nv.callgraph             --------------------------
	.section	.nv.callgraph,"",@"SHT_CUDA_CALLGRAPH"
	.align	4
	.sectionentsize	8
	.align		4
        /*0000*/ 	.word	0x00000000
	.align		4
        /*0004*/ 	.word	0xffffffff
	.align		4
        /*0008*/ 	.word	0x00000000
	.align		4
        /*000c*/ 	.word	0xfffffffe
	.align		4
        /*0010*/ 	.word	0x00000000
	.align		4
        /*0014*/ 	.word	0xfffffffd
	.align		4
        /*0018*/ 	.word	0x00000000
	.align		4
        /*001c*/ 	.word	0xfffffffc


//--------------------- .text.gluon_tcgen05       --------------------------
	.section	.text.gluon_tcgen05,"ax",@progbits
	.align	128
        .global         gluon_tcgen05
        .type           gluon_tcgen05,@function
        .size           gluon_tcgen05,(.L_x_81 - gluon_tcgen05)
        .other          gluon_tcgen05,@"STO_CUDA_ENTRY STV_DEFAULT"
gluon_tcgen05:
.text.gluon_tcgen05:
[----:B------:R-:W1:Y:S01]  /*0000*/  LDC R1, c[0x0][0x37c] ;  /* 0x0000df00ff017b82 */ /* 0x000e620000000800 */
[----:B------:R-:W2:Y:S02]  /*0010*/  S2R R0, SR_TID.X ;  /* 0x0000000000007919 */ /* 0x000ea40000002100 */
[----:B--2---:R-:W-:-:S13]  /*0020*/  ISETP.GE.U32.AND P2, PT, R0, 0x20, PT ;  /* 0x000000200000780c */ /* 0x004fda0003f46070 */
[----:B------:R-:W-:Y:S05]  /*0030*/  @P2 BRA `(.L_x_0) ;  /* 0x0000000000b82947 */ /* 0x000fea0003800000 */
[----:B------:R-:W2:Y:S01]  /*0040*/  S2UR UR6, SR_CgaCtaId ;  /* 0x00000000000679c3 */ /* 0x000ea20000008800 */
[----:B------:R-:W-:Y:S01]  /*0050*/  NOP ;  /* 0x0000000000007918 */ /* 0x000fe20000000000 */
[----:B------:R-:W-:Y:S02]  /*0060*/  UMOV UR4, 0x40 ;  /* 0x0000004000047882 */ /* 0x000fe40000000000 */
[----:B--2---:R-:W-:-:S09]  /*0070*/  ULEA UR4, UR6, UR4, 0x18 ;  /* 0x0000000406047291 */ /* 0x004fd2000f8ec0ff */
[----:B------:R-:W2:Y:S01]  /*0080*/  LDS.U8 R2, [UR4] ;  /* 0x00000004ff027984 */ /* 0x000ea20008000000 */
[----:B------:R-:W-:Y:S02]  /*0090*/  UMOV UR4, 0x400 ;  /* 0x0000040000047882 */ /* 0x000fe40000000000 */
[----:B------:R-:W-:Y:S01]  /*00a0*/  ULEA UR4, UR6, UR4, 0x18 ;  /* 0x0000000406047291 */ /* 0x000fe2000f8ec0ff */
[----:B--2---:R-:W-:-:S13]  /*00b0*/  ISETP.NE.AND P0, PT, R2, RZ, PT ;  /* 0x000000ff0200720c */ /* 0x004fda0003f05270 */
[----:B------:R-:W-:Y:S05]  /*00c0*/  @P0 BRA `(.L_x_1) ;  /* 0x00000000007c0947 */ /* 0x000fea0003800000 */
[----:B------:R-:W-:-:S13]  /*00d0*/  ELECT P0, URZ, PT ;  /* 0x0000000000ff782f */ /* 0x000fda0003800000 */
[----:B------:R-:W-:Y:S05]  /*00e0*/  @!P0 BRA `(.L_x_2) ;  /* 0x0000000000848947 */ /* 0x000fea0003800000 */
[----:B------:R-:W-:Y:S01]  /*00f0*/  UMOV UR5, 0x2 ;  /* 0x0000000200057882 */ /* 0x000fe20000000000 */
[----:B------:R-:W-:Y:S02]  /*0100*/  IMAD.MOV.U32 R5, RZ, RZ, 0x1 ;  /* 0x00000001ff057424 */ /* 0x000fe400078e00ff */
[----:B------:R-:W-:Y:S02]  /*0110*/  IMAD.MOV.U32 R3, RZ, RZ, 0x3 ;  /* 0x00000003ff037424 */ /* 0x000fe400078e00ff */
[----:B------:R-:W-:Y:S04]  /*0120*/  DEPBAR.LE SB2, 0x36 ;  /* 0x0000ad800000791a */ /* 0x000fe80000000000 */
[----:B------:R-:W2:Y:S02]  /*0130*/  UTCATOMSWS.FIND_AND_SET.ALIGN UP0, UR5, UR5 ;  /* 0x00000005000575e3 */ /* 0x000ea40008000800 */
[----:B--2---:R-:W-:-:S04]  /*0140*/  PLOP3.LUT P0, PT, PT, PT, UP0, 0x80, 0x8 ;  /* 0x000000000008781c */ /* 0x004fc80003f0f008 */
[----:B------:R-:W-:-:S04]  /*0150*/  SEL R2, RZ, 0xffffffff, !P0 ;  /* 0xffffffffff027807 */ /* 0x000fc80004000000 */
[----:B------:R-:W-:Y:S01]  /*0160*/  ISETP.NE.AND P0, PT, R2, RZ, PT ;  /* 0x000000ff0200720c */ /* 0x000fe20003f05270 */
[----:B------:R-:W-:-:S12]  /*0170*/  IMAD.U32 R2, RZ, RZ, UR5 ;  /* 0x00000005ff027e24 */ /* 0x000fd8000f8e00ff */
[----:B------:R-:W-:Y:S05]  /*0180*/  @P0 BRA `(.L_x_3) ;  /* 0x0000000000240947 */ /* 0x000fea0003800000 */
.L_x_4:
[----:B------:R-:W-:Y:S05]  /*0190*/  NANOSLEEP 0x64 ;  /* 0x000000640000795d */ /* 0x000fea0003800000 */
[----:B------:R-:W-:-:S05]  /*01a0*/  UMOV UR5, 0x2 ;  /* 0x0000000200057882 */ /* 0x000fca0000000000 */
[----:B------:R-:W-:Y:S04]  /*01b0*/  DEPBAR.LE SB2, 0x36 ;  /* 0x0000ad800000791a */ /* 0x000fe80000000000 */
[----:B------:R-:W2:Y:S02]  /*01c0*/  UTCATOMSWS.FIND_AND_SET.ALIGN UP0, UR5, UR5 ;  /* 0x00000005000575e3 */ /* 0x000ea40008000800 */
[----:B--2---:R-:W-:-:S04]  /*01d0*/  PLOP3.LUT P0, PT, PT, PT, UP0, 0x80, 0x8 ;  /* 0x000000000008781c */ /* 0x004fc80003f0f008 */
[----:B------:R-:W-:-:S04]  /*01e0*/  SEL R2, RZ, 0xffffffff, !P0 ;  /* 0xffffffffff027807 */ /* 0x000fc80004000000 */
[----:B------:R-:W-:Y:S01]  /*01f0*/  ISETP.NE.AND P0, PT, R2, RZ, PT ;  /* 0x000000ff0200720c */ /* 0x000fe20003f05270 */
[----:B------:R-:W-:-:S12]  /*0200*/  IMAD.U32 R2, RZ, RZ, UR5 ;  /* 0x00000005ff027e24 */ /* 0x000fd8000f8e00ff */
[----:B------:R-:W-:Y:S05]  /*0210*/  @!P0 BRA `(.L_x_4) ;  /* 0xfffffffc00dc8947 */ /* 0x000fea000383ffff */
.L_x_3:
[C---:B------:R-:W-:Y:S01]  /*0220*/  VIADD R4, R2.reuse, 0x10 ;  /* 0x0000001002047836 */ /* 0x040fe20000000000 */
[----:B------:R-:W-:Y:S01]  /*0230*/  UMOV UR5, 0x50 ;  /* 0x0000005000057882 */ /* 0x000fe20000000000 */
[----:B------:R-:W-:Y:S01]  /*0240*/  SHF.L.U32 R3, R3, R2, RZ ;  /* 0x0000000203037219 */ /* 0x000fe200000006ff */
[----:B------:R-:W-:Y:S01]  /*0250*/  ULEA UR5, UR6, UR5, 0x18 ;  /* 0x0000000506057291 */ /* 0x000fe2000f8ec0ff */
[----:B------:R-:W-:Y:S01]  /*0260*/  IMAD.SHL.U32 R2, R2, 0x20, RZ ;  /* 0x0000002002027824 */ /* 0x000fe200078e00ff */
[----:B------:R-:W-:-:S04]  /*0270*/  SHF.L.U32 R4, R5, R4, RZ ;  /* 0x0000000405047219 */ /* 0x000fc800000006ff */
[----:B------:R-:W-:-:S05]  /*0280*/  LOP3.LUT R3, R4, R3, RZ, 0xfc, !PT ;  /* 0x0000000304037212 */ /* 0x000fca00078efcff */
[----:B------:R2:W-:Y:S04]  /*0290*/  ATOMS.OR RZ, [UR5], R3 ;  /* 0x00000003ffff798c */ /* 0x0005e8000b000005 */
[----:B------:R2:W-:Y:S01]  /*02a0*/  STS [UR4], R2 ;  /* 0x00000002ff007988 */ /* 0x0005e20008000804 */
[----:B------:R-:W-:Y:S05]  /*02b0*/  BRA `(.L_x_2) ;  /* 0x0000000000107947 */ /* 0x000fea0003800000 */
.L_x_1:
[----:B------:R-:W-:Y:S01]  /*02c0*/  IMAD.MOV.U32 R3, RZ, RZ, -0x1 ;  /* 0xffffffffff037424 */ /* 0x000fe200078e00ff */
[----:B------:R-:W-:-:S04]  /*02d0*/  MOV R2, 0x300 ;  /* 0x0000030000027802 */ /* 0x000fc80000000f00 */
[----:B------:R2:W-:Y:S03]  /*02e0*/  STS [UR4], R3 ;  /* 0x00000003ff007988 */ /* 0x0005e60008000804 */
[----:B-12---:R-:W-:Y:S05]  /*02f0*/  CALL.REL.NOINC `($__internal_1_$__cuda_sm10x_tcgen05_guardrail_trap_phase_invalid_during_alloc) ;  /* 0x0000002400cc7944 */ /* 0x006fea0003c00000 */
.L_x_2:
[----:B------:R-:W-:Y:S05]  /*0300*/  WARPSYNC.ALL ;  /* 0x0000000000007948 */ /* 0x000fea0003800000 */
[----:B------:R-:W-:Y:S01]  /*0310*/  NOP ;  /* 0x0000000000007918 */ /* 0x000fe20000000000 */
.L_x_0:
[----:B------:R-:W3:Y:S08]  /*0320*/  S2UR UR4, SR_CgaCtaId ;  /* 0x00000000000479c3 */ /* 0x000ef00000008800 */
[----:B------:R-:W-:Y:S01]  /*0330*/  BAR.SYNC.DEFER_BLOCKING 0x0 ;  /* 0x0000000000007b1d */ /* 0x000fe20000010000 */
[----:B------:R-:W-:-:S05]  /*0340*/  LOP3.LUT R68, R0, 0x7f, RZ, 0xc0, !PT ;  /* 0x0000007f00447812 */ /* 0x000fca00078ec0ff */
[----:B------:R-:W-:Y:S02]  /*0350*/  UMOV UR8, 0x400 ;  /* 0x0000040000087882 */ /* 0x000fe40000000000 */
[----:B------:R-:W4:Y:S08]  /*0360*/  LDC R10, c[0x0][0x3a0] ;  /* 0x0000e800ff0a7b82 */ /* 0x000f300000000800 */
[----:B------:R-:W5:Y:S01]  /*0370*/  S2UR UR9, SR_CTAID.Y ;  /* 0x00000000000979c3 */ /* 0x000f620000002600 */
[----:B---3--:R-:W-:-:S09]  /*0380*/  ULEA UR8, UR4, UR8, 0x18 ;  /* 0x0000000804087291 */ /* 0x008fd2000f8ec0ff */
[----:B--2---:R-:W2:Y:S01]  /*0390*/  LDS R3, [UR8] ;  /* 0x00000008ff037984 */ /* 0x004ea20008000800 */
[----:B------:R-:W-:Y:S06]  /*03a0*/  BAR.SYNC.DEFER_BLOCKING 0x0 ;  /* 0x0000000000007b1d */ /* 0x000fec0000010000 */
[----:B------:R-:W-:Y:S05]  /*03b0*/  @P2 BRA `(.L_x_5) ;  /* 0x0000000000182947 */ /* 0x000fea0003800000 */
[----:B------:R-:W-:Y:S01]  /*03c0*/  ELECT P0, URZ, PT ;  /* 0x0000000000ff782f */ /* 0x000fe20003800000 */
[----:B------:R-:W-:Y:S01]  /*03d0*/  IMAD.MOV.U32 R2, RZ, RZ, 0x1 ;  /* 0x00000001ff027424 */ /* 0x000fe200078e00ff */
[----:B------:R-:W-:Y:S01]  /*03e0*/  UMOV UR5, 0x40 ;  /* 0x0000004000057882 */ /* 0x000fe20000000000 */
[----:B------:R-:W-:Y:S01]  /*03f0*/  UVIRTCOUNT.DEALLOC.SMPOOL 0x80 ;  /* 0x000000800000784c */ /* 0x000fe20000000000 */
[----:B------:R-:W-:-:S09]  /*0400*/  ULEA UR5, UR4, UR5, 0x18 ;  /* 0x0000000504057291 */ /* 0x000fd2000f8ec0ff */
[----:B------:R3:W-:Y:S03]  /*0410*/  @P0 STS.U8 [UR5], R2 ;  /* 0x00000002ff000988 */ /* 0x0007e60008000005 */
.L_x_5:
[----:B------:R-:W3:Y:S01]  /*0420*/  S2UR UR4, SR_CTAID.Z ;  /* 0x00000000000479c3 */ /* 0x000ee20000002700 */
[----:B------:R-:W5:Y:S01]  /*0430*/  LDCU UR5, c[0x0][0x370] ;  /* 0x00006e00ff0577ac */ /* 0x000f620008000800 */
[----:B------:R-:W-:Y:S01]  /*0440*/  ISETP.GE.U32.AND P0, PT, R68, 0x20, PT ;  /* 0x000000204400780c */ /* 0x000fe20003f06070 */
[----:B----4-:R-:W-:Y:S01]  /*0450*/  VIADD R5, R10, 0xffffffff ;  /* 0xffffffff0a057836 */ /* 0x010fe20000000000 */
[C---:B------:R-:W-:Y:S01]  /*0460*/  ISETP.NE.U32.AND P3, PT, R68.reuse, RZ, PT ;  /* 0x000000ff4400720c */ /* 0x040fe20003f65070 */
[----:B------:R-:W3:Y:S01]  /*0470*/  LDCU UR6, c[0x0][0x374] ;  /* 0x00006e80ff0677ac */ /* 0x000ee20008000800 */
[----:B------:R-:W-:Y:S01]  /*0480*/  LEA R4, R68, UR8, 0x2 ;  /* 0x0000000844047c11 */ /* 0x000fe2000f8e10ff */
[----:B------:R-:W-:Y:S01]  /*0490*/  BSSY.RECONVERGENT B0, `(.L_x_6) ;  /* 0x0000015000007945 */ /* 0x000fe20003800200 */
[----:B------:R-:W5:Y:S01]  /*04a0*/  S2UR UR7, SR_CTAID.X ;  /* 0x00000000000779c3 */ /* 0x000f620000002500 */
[----:B------:R-:W4:Y:S01]  /*04b0*/  LDCU.64 UR20, c[0x0][0x3c0] ;  /* 0x00007800ff1477ac */ /* 0x000f220008000a00 */
[----:B--2---:R-:W-:-:S05]  /*04c0*/  R2UR UR23, R3 ;  /* 0x00000000031772ca */ /* 0x004fca00000e0000 */
[----:B------:R2:W-:Y:S01]  /*04d0*/  @!P0 STS [R4], RZ ;  /* 0x000000ff04008388 */ /* 0x0005e20000000800 */
[----:B------:R-:W1:Y:S01]  /*04e0*/  LDC R6, c[0x0][0x398] ;  /* 0x0000e600ff067b82 */ /* 0x000e620000000800 */
[----:B------:R-:W-:Y:S02]  /*04f0*/  NOP ;  /* 0x0000000000007918 */ /* 0x000fe40000000000 */
[----:B------:R2:W-:Y:S01]  /*0500*/  @!P3 STS [UR8+0x20], R5 ;  /* 0x00002005ff00b988 */ /* 0x0005e20008000808 */
[----:B---3-5:R-:W-:-:S04]  /*0510*/  UIMAD UR4, UR4, UR6, UR9 ;  /* 0x00000006040472a4 */ /* 0x028fc8000f8e0209 */
[----:B------:R-:W-:-:S04]  /*0520*/  UIMAD UR4, UR4, UR5, UR7 ;  /* 0x00000005040472a4 */ /* 0x000fc8000f8e0207 */
[----:B------:R-:W-:-:S04]  /*0530*/  UIMAD UR4, UR4, 0x180, URZ ;  /* 0x00000180040478a4 */ /* 0x000fc8000f8e02ff */
[----:B----4-:R-:W-:Y:S01]  /*0540*/  UIADD3 UR24, UP0, UPT, UR4, UR20, URZ ;  /* 0x0000001404187290 */ /* 0x010fe2000ff1e0ff */
[----:B-1----:R-:W-:-:S03]  /*0550*/  VIADD R6, R6, 0xffffffff ;  /* 0xffffffff06067836 */ /* 0x002fc60000000000 */
[----:B------:R-:W-:Y:S01]  /*0560*/  ULEA.HI.X.SX32 UR25, UR4, UR21, 0x1, UP0 ;  /* 0x0000001504197291 */ /* 0x000fe200080f0eff */
[----:B--2---:R-:W-:Y:S11]  /*0570*/  @P3 BRA `(.L_x_7) ;  /* 0x0000000000183947 */ /* 0x004ff60003800000 */
[----:B------:R-:W1:Y:S01]  /*0580*/  LDS R2, [UR8+0x8] ;  /* 0x00000808ff027984 */ /* 0x000e620008000800 */
[----:B------:R-:W2:Y:S01]  /*0590*/  LDC.64 R8, c[0x0][0x380] ;  /* 0x0000e000ff087b82 */ /* 0x000ea20000000a00 */
[----:B------:R-:W-:Y:S02]  /*05a0*/  IMAD.MOV.U32 R3, RZ, RZ, 0x70 ;  /* 0x00000070ff037424 */ /* 0x000fe400078e00ff */
[----:B--2---:R2:W-:Y:S03]  /*05b0*/  STS.64 [UR8], R8 ;  /* 0x00000008ff007988 */ /* 0x0045e60008000a08 */
[----:B-1----:R-:W-:-:S05]  /*05c0*/  LOP3.LUT R2, R2, 0x10, R3, 0xd8, !PT ;  /* 0x0000001002027812 */ /* 0x002fca00078ed803 */
[----:B------:R2:W-:Y:S02]  /*05d0*/  STS [UR8+0x8], R2 ;  /* 0x00000802ff007988 */ /* 0x0005e40008000808 */
.L_x_7:
[----:B------:R-:W-:Y:S05]  /*05e0*/  BSYNC.RECONVERGENT B0 ;  /* 0x0000000000007941 */ /* 0x000fea0003800200 */
.L_x_6:
[----:B------:R-:W-:Y:S04]  /*05f0*/  BSSY.RECONVERGENT B0, `(.L_x_8) ;  /* 0x000000a000007945 */ /* 0x000fe80003800200 */
[----:B------:R-:W-:Y:S05]  /*0600*/  @P3 BRA `(.L_x_9) ;  /* 0x0000000000203947 */ /* 0x000fea0003800000 */
[----:B--2---:R-:W1:Y:S01]  /*0610*/  LDS R2, [UR8+0x34] ;  /* 0x00003408ff027984 */ /* 0x004e620008000800 */
[----:B------:R-:W-:Y:S02]  /*0620*/  IMAD.MOV.U32 R3, RZ, RZ, 0x3f000000 ;  /* 0x3f000000ff037424 */ /* 0x000fe400078e00ff */
[----:B------:R-:W-:Y:S01]  /*0630*/  @!P3 IMAD.MOV.U32 R7, RZ, RZ, 0x7f ;  /* 0x0000007fff07b424 */ /* 0x000fe200078e00ff */
[----:B------:R-:W2:Y:S02]  /*0640*/  @!P3 LDS R8, [UR8+0x38] ;  /* 0x00003808ff08b984 */ /* 0x000ea40008000800 */
[----:B-1----:R-:W-:Y:S02]  /*0650*/  LOP3.LUT R2, R2, 0xff000000, R3, 0xb8, !PT ;  /* 0xff00000002027812 */ /* 0x002fe400078eb803 */
[----:B--2---:R-:W-:-:S03]  /*0660*/  @!P3 LOP3.LUT R3, R8, 0xff, R7, 0xb8, !PT ;  /* 0x000000ff0803b812 */ /* 0x004fc600078eb807 */
[----:B------:R1:W-:Y:S04]  /*0670*/  STS [UR8+0x34], R2 ;  /* 0x00003402ff007988 */ /* 0x0003e80008000808 */
[----:B------:R1:W-:Y:S02]  /*0680*/  @!P3 STS [UR8+0x38], R3 ;  /* 0x00003803ff00b988 */ /* 0x0003e40008000808 */
.L_x_9:
[----:B------:R-:W-:Y:S05]  /*0690*/  BSYNC.RECONVERGENT B0 ;  /* 0x0000000000007941 */ /* 0x000fea0003800200 */
.L_x_8:
[----:B------:R-:W-:Y:S04]  /*06a0*/  BSSY.RECONVERGENT B0, `(.L_x_10) ;  /* 0x000000a000007945 */ /* 0x000fe80003800200 */
[----:B------:R-:W-:Y:S05]  /*06b0*/  @P3 BRA `(.L_x_11) ;  /* 0x0000000000203947 */ /* 0x000fea0003800000 */
[----:B-12---:R-:W1:Y:S01]  /*06c0*/  LDS R2, [UR8+0x1c] ;  /* 0x00001c08ff027984 */ /* 0x006e620008000800 */
[----:B------:R-:W2:Y:S03]  /*06d0*/  LDC.64 R8, c[0x0][0x3a8] ;  /* 0x0000ea00ff087b82 */ /* 0x000ea60000000a00 */
[----:B------:R3:W-:Y:S01]  /*06e0*/  STS [UR8+0x24], R6 ;  /* 0x00002406ff007988 */ /* 0x0007e20008000808 */
[--C-:B--2---:R-:W-:Y:S02]  /*06f0*/  SHF.R.U32.HI R7, RZ, 0x4, R9.reuse ;  /* 0x00000004ff077819 */ /* 0x104fe40000011609 */
[----:B------:R-:W-:-:S05]  /*0700*/  SHF.R.U64 R3, R8, 0x4, R9 ;  /* 0x0000000408037819 */ /* 0x000fca0000001209 */
[----:B------:R3:W-:Y:S01]  /*0710*/  STS [UR8+0xc], R3 ;  /* 0x00000c03ff007988 */ /* 0x0007e20008000808 */
[----:B-1----:R-:W-:-:S05]  /*0720*/  LOP3.LUT R2, R2, 0xf, R7, 0xb8, !PT ;  /* 0x0000000f02027812 */ /* 0x002fca00078eb807 */
[----:B------:R3:W-:Y:S02]  /*0730*/  STS [UR8+0x1c], R2 ;  /* 0x00001c02ff007988 */ /* 0x0007e40008000808 */
.L_x_11:
[----:B------:R-:W-:Y:S05]  /*0740*/  BSYNC.RECONVERGENT B0 ;  /* 0x0000000000007941 */ /* 0x000fea0003800200 */
.L_x_10:
[----:B------:R-:W-:Y:S04]  /*0750*/  BSSY.RECONVERGENT B1, `(.L_x_12) ;  /* 0x000001d000017945 */ /* 0x000fe80003800200 */
[----:B------:R-:W-:Y:S04]  /*0760*/  BSSY.RELIABLE B0, `(.L_x_13) ;  /* 0x0000018000007945 */ /* 0x000fe80003800100 */
[----:B------:R-:W-:Y:S05]  /*0770*/  @P3 BRA `(.L_x_14) ;  /* 0x00000000001c3947 */ /* 0x000fea0003800000 */
[----:B-123--:R-:W1:Y:S02]  /*0780*/  LDS R2, [UR8+0x34] ;  /* 0x00003408ff027984 */ /* 0x00ee640008000800 */
[----:B-1----:R-:W-:-:S05]  /*0790*/  LOP3.LUT R2, R2, 0x7, RZ, 0xb8, !PT ;  /* 0x0000000702027812 */ /* 0x002fca00078eb8ff */
[----:B------:R1:W-:Y:S01]  /*07a0*/  STS [UR8+0x34], R2 ;  /* 0x00003402ff007988 */ /* 0x0003e20008000808 */
[----:B------:R-:W-:Y:S05]  /*07b0*/  @P3 BRA `(.L_x_15) ;  /* 0x00000000001c3947 */ /* 0x000fea0003800000 */
[----:B-1----:R-:W1:Y:S02]  /*07c0*/  LDS R2, [UR8+0x34] ;  /* 0x00003408ff027984 */ /* 0x002e640008000800 */
[----:B-1----:R-:W-:-:S05]  /*07d0*/  LOP3.LUT R2, R2, 0x38, RZ, 0xb8, !PT ;  /* 0x0000003802027812 */ /* 0x002fca00078eb8ff */
[----:B------:R4:W-:Y:S02]  /*07e0*/  STS [UR8+0x34], R2 ;  /* 0x00003402ff007988 */ /* 0x0009e40008000808 */
.L_x_14:
[----:B------:R-:W-:Y:S05]  /*07f0*/  @P3 BRA `(.L_x_16) ;  /* 0x00000000001c3947 */ /* 0x000fea0003800000 */
[----:B-1234-:R-:W1:Y:S02]  /*0800*/  LDS R2, [UR8+0x8] ;  /* 0x00000808ff027984 */ /* 0x01ee640008000800 */
[----:B-1----:R-:W-:-:S05]  /*0810*/  LOP3.LUT R2, R2, 0x780, RZ, 0xb8, !PT ;  /* 0x0000078002027812 */ /* 0x002fca00078eb8ff */
[----:B------:R2:W-:Y:S02]  /*0820*/  STS [UR8+0x8], R2 ;  /* 0x00000802ff007988 */ /* 0x0005e40008000808 */
.L_x_15:
[----:B------:R-:W-:Y:S05]  /*0830*/  @P3 BRA `(.L_x_17) ;  /* 0x0000000000283947 */ /* 0x000fea0003800000 */
[----:B-12---:R-:W1:Y:S02]  /*0840*/  LDS R2, [UR8+0x8] ;  /* 0x00000808ff027984 */ /* 0x006e640008000800 */
[----:B-1----:R-:W-:-:S05]  /*0850*/  LOP3.LUT R2, R2, 0x1800, RZ, 0xb8, !PT ;  /* 0x0000180002027812 */ /* 0x002fca00078eb8ff */
[----:B------:R5:W-:Y:S02]  /*0860*/  STS [UR8+0x8], R2 ;  /* 0x00000802ff007988 */ /* 0x000be40008000808 */
.L_x_16:
[----:B------:R-:W-:Y:S05]  /*0870*/  @P3 BREAK.RELIABLE B0 ;  /* 0x0000000000003942 */ /* 0x000fea0003800100 */
[----:B------:R-:W-:Y:S05]  /*0880*/  @P3 BRA `(.L_x_18) ;  /* 0x0000000000243947 */ /* 0x000fea0003800000 */
[----:B-1-3--:R-:W1:Y:S01]  /*0890*/  LDS R3, [UR8+0x8] ;  /* 0x00000808ff037984 */ /* 0x00ae620008000800 */
[----:B--2-45:R-:W-:-:S05]  /*08a0*/  IMAD.MOV.U32 R2, RZ, RZ, 0x6000 ;  /* 0x00006000ff027424 */ /* 0x034fca00078e00ff */
[----:B-1----:R-:W-:-:S04]  /*08b0*/  LOP3.LUT R2, R3, 0x4000, R2, 0xd8, !PT ;  /* 0x0000400003027812 */ /* 0x002fc800078ed802 */
[----:B------:R-:W-:-:S05]  /*08c0*/  LOP3.LUT R2, R2, 0x400000, RZ, 0xb8, !PT ;  /* 0x0040000002027812 */ /* 0x000fca00078eb8ff */
[----:B------:R3:W-:Y:S02]  /*08d0*/  STS [UR8+0x8], R2 ;  /* 0x00000802ff007988 */ /* 0x0007e40008000808 */
.L_x_17:
[----:B------:R-:W-:Y:S05]  /*08e0*/  BSYNC.RELIABLE B0 ;  /* 0x0000000000007941 */ /* 0x000fea0003800100 */
.L_x_13:
[----:B-123--:R-:W1:Y:S02]  /*08f0*/  @!P3 LDS R2, [UR8+0x8] ;  /* 0x00000808ff02b984 */ /* 0x00ee640008000800 */
[----:B-1----:R-:W-:-:S05]  /*0900*/  @!P3 LOP3.LUT R2, R2, 0x8000, RZ, 0xb8, !PT ;  /* 0x000080000202b812 */ /* 0x002fca00078eb8ff */
[----:B------:R1:W-:Y:S02]  /*0910*/  @!P3 STS [UR8+0x8], R2 ;  /* 0x00000802ff00b988 */ /* 0x0003e40008000808 */
.L_x_18:
[----:B------:R-:W-:Y:S05]  /*0920*/  BSYNC.RECONVERGENT B1 ;  /* 0x0000000000017941 */ /* 0x000fea0003800200 */
.L_x_12:
[----:B------:R-:W-:Y:S05]  /*0930*/  WARPSYNC.ALL ;  /* 0x0000000000007948 */ /* 0x000fea0003800000 */
[----:B------:R-:W-:Y:S01]  /*0940*/  NOP ;  /* 0x0000000000007918 */ /* 0x000fe20000000000 */
[----:B------:R-:W1:Y:S02]  /*0950*/  LDC R7, c[0x0][0x39c] ;  /* 0x0000e700ff077b82 */ /* 0x000e640000000800 */
[----:B-1----:R-:W-:Y:S01]  /*0960*/  VIADD R7, R7, 0xffffffff ;  /* 0xffffffff07077836 */ /* 0x002fe20000000000 */
[----:B------:R-:W-:Y:S06]  /*0970*/  @P0 BRA `(.L_x_19) ;  /* 0x0000000000300947 */ /* 0x000fec0003800000 */
[----:B--2345:R-:W1:Y:S01]  /*0980*/  S2R R2, SR_LANEID ;  /* 0x0000000000027919 */ /* 0x03ce620000000000 */
[----:B------:R-:W-:Y:S05]  /*0990*/  WARPSYNC.ALL ;  /* 0x0000000000007948 */ /* 0x000fea0003800000 */
[----:B------:R-:W-:Y:S01]  /*09a0*/  NOP ;  /* 0x0000000000007918 */ /* 0x000fe20000000000 */
[----:B-1----:R-:W-:-:S05]  /*09b0*/  IMAD.SHL.U32 R8, R2, 0x4, RZ ;  /* 0x0000000402087824 */ /* 0x002fca00078e00ff */
[----:B------:R-:W1:Y:S01]  /*09c0*/  LDS R9, [R8+UR8] ;  /* 0x0000000808097984 */ /* 0x000e620008000800 */
[----:B------:R-:W-:-:S05]  /*09d0*/  IADD3 R2, P1, PT, R8, UR24, RZ ;  /* 0x0000001808027c10 */ /* 0x000fca000ff3e0ff */
[----:B------:R-:W-:-:S05]  /*09e0*/  IMAD.X R3, RZ, RZ, UR25, P1 ;  /* 0x00000019ff037e24 */ /* 0x000fca00088e06ff */
[----:B-1----:R1:W2:Y:S01]  /*09f0*/  ATOMG.E.EXCH.STRONG.GPU PT, RZ, [R2], R9 ;  /* 0x0000000902ff73a8 */ /* 0x0022a200041ee100 */
[----:B------:R-:W-:-:S04]  /*0a00*/  DEPBAR {5,4,3,2,1,0} ;  /* 0x0000003f0000791a */ /* 0x000fc80000000000 */
[----:B------:R-:W3:Y:S02]  /*0a10*/  CCTL.E.C.LDCU.IV.DEEP [UR24] ;  /* 0x0000000018007540 */ /* 0x000ee40009c08000 */
[----:B---3--:R1:W-:Y:S01]  /*0a20*/  UTMACCTL.IV [UR24] ;  /* 0x00000000180079b9 */ /* 0x0083e20008000000 */
[----:B------:R-:W-:Y:S01]  /*0a30*/  NOP ;  /* 0x0000000000007918 */ /* 0x000fe20000000000 */
.L_x_19:
[----:B------:R-:W-:Y:S05]  /*0a40*/  @P0 BRA `(.L_x_20) ;  /* 0x00000000000c0947 */ /* 0x000fea0003800000 */
[----:B------:R0:W-:Y:S01]  /*0a50*/  UTMACMDFLUSH ;  /* 0x00000000000079b7 */ /* 0x0001e20000000000 */
[----:B------:R-:W-:Y:S05]  /*0a60*/  @P0 BRA `(.L_x_20) ;  /* 0x0000000000040947 */ /* 0x000fea0003800000 */
[----:B------:R-:W-:-:S04]  /*0a70*/  DEPBAR.LE SB0, 0x0 ;  /* 0x000080000000791a */ /* 0x000fc80000000000 */
.L_x_20:
[----:B------:R-:W-:Y:S05]  /*0a80*/  WARPSYNC.ALL ;  /* 0x0000000000007948 */ /* 0x000fea0003800000 */
[----:B------:R-:W-:Y:S01]  /*0a90*/  NOP ;  /* 0x0000000000007918 */ /* 0x000fe20000000000 */
[----:B--2---:R-:W-:Y:S06]  /*0aa0*/  BAR.SYNC.DEFER_BLOCKING 0x0 ;  /* 0x0000000000007b1d */ /* 0x004fec0000010000 */
[----:B------:R-:W-:Y:S02]  /*0ab0*/  BSSY.RECONVERGENT B1, `(.L_x_21) ;  /* 0x000000b000017945 */ /* 0x000fe40003800200 */
[----:B------:R-:W-:Y:S06]  /*0ac0*/  BAR.SYNC.DEFER_BLOCKING 0x0 ;  /* 0x0000000000007b1d */ /* 0x000fec0000010000 */
[----:B------:R2:W-:Y:S01]  /*0ad0*/  @!P0 STS [R4], RZ ;  /* 0x000000ff04008388 */ /* 0x0005e20000000800 */
[----:B------:R-:W-:Y:S01]  /*0ae0*/  NOP ;  /* 0x0000000000007918 */ /* 0x000fe20000000000 */
[----:B------:R-:W-:Y:S05]  /*0af0*/  @P3 BRA `(.L_x_22) ;  /* 0x0000000000183947 */ /* 0x000fea0003800000 */
[----:B-1-345:R-:W1:Y:S01]  /*0b00*/  LDS R2, [UR8+0x8] ;  /* 0x00000808ff027984 */ /* 0x03ae620008000800 */
[----:B------:R-:W3:Y:S01]  /*0b10*/  LDC.64 R8, c[0x0][0x388] ;  /* 0x0000e200ff087b82 */ /* 0x000ee20000000a00 */
[----:B------:R-:W-:Y:S02]  /*0b20*/  IMAD.MOV.U32 R3, RZ, RZ, 0x70 ;  /* 0x00000070ff037424 */ /* 0x000fe400078e00ff */
[----:B---3--:R3:W-:Y:S03]  /*0b30*/  STS.64 [UR8], R8 ;  /* 0x00000008ff007988 */ /* 0x0087e60008000a08 */
[----:B-1----:R-:W-:-:S05]  /*0b40*/  LOP3.LUT R2, R2, 0x10, R3, 0xd8, !PT ;  /* 0x0000001002027812 */ /* 0x002fca00078ed803 */
[----:B------:R3:W-:Y:S02]  /*0b50*/  STS [UR8+0x8], R2 ;  /* 0x00000802ff007988 */ /* 0x0007e40008000808 */
.L_x_22:
[----:B-1----:R-:W-:Y:S05]  /*0b60*/  BSYNC.RECONVERGENT B1 ;  /* 0x0000000000017941 */ /* 0x002fea0003800200 */
.L_x_21:
[----:B------:R-:W-:Y:S04]  /*0b70*/  BSSY.RECONVERGENT B1, `(.L_x_23) ;  /* 0x000000a000017945 */ /* 0x000fe80003800200 */
[----:B------:R-:W-:Y:S05]  /*0b80*/  @P3 BRA `(.L_x_24) ;  /* 0x0000000000203947 */ /* 0x000fea0003800000 */
[----:B---345:R-:W1:Y:S01]  /*0b90*/  LDS R2, [UR8+0x34] ;  /* 0x00003408ff027984 */ /* 0x038e620008000800 */
[----:B------:R-:W-:Y:S02]  /*0ba0*/  IMAD.MOV.U32 R9, RZ, RZ, 0x3f000000 ;  /* 0x3f000000ff097424 */ /* 0x000fe400078e00ff */
[----:B------:R-:W-:Y:S01]  /*0bb0*/  @!P3 IMAD.MOV.U32 R3, RZ, RZ, 0x3f ;  /* 0x0000003fff03b424 */ /* 0x000fe200078e00ff */
[----:B------:R-:W3:Y:S02]  /*0bc0*/  @!P3 LDS R8, [UR8+0x38] ;  /* 0x00003808ff08b984 */ /* 0x000ee40008000800 */
[----:B-1----:R-:W-:Y:S02]  /*0bd0*/  LOP3.LUT R2, R2, 0xff000000, R9, 0xb8, !PT ;  /* 0xff00000002027812 */ /* 0x002fe400078eb809 */
[----:B---3--:R-:W-:-:S03]  /*0be0*/  @!P3 LOP3.LUT R3, R8, 0xff, R3, 0xb8, !PT ;  /* 0x000000ff0803b812 */ /* 0x008fc600078eb803 */
[----:B------:R1:W-:Y:S04]  /*0bf0*/  STS [UR8+0x34], R2 ;  /* 0x00003402ff007988 */ /* 0x0003e80008000808 */
[----:B------:R1:W-:Y:S02]  /*0c00*/  @!P3 STS [UR8+0x38], R3 ;  /* 0x00003803ff00b988 */ /* 0x0003e40008000808 */
.L_x_24:
[----:B------:R-:W-:Y:S05]  /*0c10*/  BSYNC.RECONVERGENT B1 ;  /* 0x0000000000017941 */ /* 0x000fea0003800200 */
.L_x_23:
[----:B------:R-:W-:Y:S04]  /*0c20*/  BSSY.RECONVERGENT B1, `(.L_x_25) ;  /* 0x0000004000017945 */ /* 0x000fe80003800200 */
[----:B------:R-:W-:Y:S05]  /*0c30*/  @P3 BRA `(.L_x_26) ;  /* 0x0000000000083947 */ /* 0x000fea0003800000 */
[----:B------:R1:W-:Y:S04]  /*0c40*/  STS [UR8+0x24], R5 ;  /* 0x00002405ff007988 */ /* 0x0003e80008000808 */
[----:B------:R1:W-:Y:S02]  /*0c50*/  STS [UR8+0x20], R7 ;  /* 0x00002007ff007988 */ /* 0x0003e40008000808 */
.L_x_26:
[----:B------:R-:W-:Y:S05]  /*0c60*/  BSYNC.RECONVERGENT B1 ;  /* 0x0000000000017941 */ /* 0x000fea0003800200 */
.L_x_25:
[----:B------:R-:W-:Y:S04]  /*0c70*/  BSSY.RECONVERGENT B2, `(.L_x_27) ;  /* 0x0000025000027945 */ /* 0x000fe80003800200 */
[----:B------:R-:W-:Y:S04]  /*0c80*/  BSSY.RELIABLE B1, `(.L_x_28) ;  /* 0x0000020000017945 */ /* 0x000fe80003800100 */
[----:B------:R-:W-:Y:S05]  /*0c90*/  @P3 BRA `(.L_x_29) ;  /* 0x00000000002c3947 */ /* 0x000fea0003800000 */
[----:B-1-345:R-:W1:Y:S01]  /*0ca0*/  LDS R2, [UR8+0x1c] ;  /* 0x00001c08ff027984 */ /* 0x03ae620008000800 */
[----:B------:R-:W3:Y:S02]  /*0cb0*/  LDC.64 R8, c[0x0][0x3b0] ;  /* 0x0000ec00ff087b82 */ /* 0x000ee40000000a00 */
[--C-:B---3--:R-:W-:Y:S02]  /*0cc0*/  SHF.R.U32.HI R5, RZ, 0x4, R9.reuse ;  /* 0x00000004ff057819 */ /* 0x108fe40000011609 */
[----:B------:R-:W-:-:S05]  /*0cd0*/  SHF.R.U64 R3, R8, 0x4, R9 ;  /* 0x0000000408037819 */ /* 0x000fca0000001209 */
[----:B------:R3:W-:Y:S01]  /*0ce0*/  STS [UR8+0xc], R3 ;  /* 0x00000c03ff007988 */ /* 0x0007e20008000808 */
[----:B-1----:R-:W-:-:S05]  /*0cf0*/  LOP3.LUT R2, R2, 0xf, R5, 0xb8, !PT ;  /* 0x0000000f02027812 */ /* 0x002fca00078eb805 */
[----:B------:R3:W-:Y:S01]  /*0d00*/  STS [UR8+0x1c], R2 ;  /* 0x00001c02ff007988 */ /* 0x0007e20008000808 */
[----:B------:R-:W-:Y:S05]  /*0d10*/  @P3 BRA `(.L_x_30) ;  /* 0x00000000001c3947 */ /* 0x000fea0003800000 */
[----:B---3--:R-:W1:Y:S02]  /*0d20*/  LDS R2, [UR8+0x34] ;  /* 0x00003408ff027984 */ /* 0x008e640008000800 */
[----:B-1----:R-:W-:-:S05]  /*0d30*/  LOP3.LUT R2, R2, 0x7, RZ, 0xb8, !PT ;  /* 0x0000000702027812 */ /* 0x002fca00078eb8ff */
[----:B------:R1:W-:Y:S02]  /*0d40*/  STS [UR8+0x34], R2 ;  /* 0x00003402ff007988 */ /* 0x0003e40008000808 */
.L_x_29:
[----:B------:R-:W-:Y:S05]  /*0d50*/  @P3 BRA `(.L_x_31) ;  /* 0x00000000001c3947 */ /* 0x000fea0003800000 */
[----:B-1-345:R-:W1:Y:S02]  /*0d60*/  LDS R2, [UR8+0x34] ;  /* 0x00003408ff027984 */ /* 0x03ae640008000800 */
[----:B-1----:R-:W-:-:S05]  /*0d70*/  LOP3.LUT R2, R2, 0x38, RZ, 0xb8, !PT ;  /* 0x0000003802027812 */ /* 0x002fca00078eb8ff */
[----:B------:R1:W-:Y:S02]  /*0d80*/  STS [UR8+0x34], R2 ;  /* 0x00003402ff007988 */ /* 0x0003e40008000808 */
.L_x_30:
[----:B------:R-:W-:Y:S05]  /*0d90*/  @P3 BRA `(.L_x_32) ;  /* 0x00000000001c3947 */ /* 0x000fea0003800000 */
[----:B-1-3--:R-:W1:Y:S02]  /*0da0*/  LDS R2, [UR8+0x8] ;  /* 0x00000808ff027984 */ /* 0x00ae640008000800 */
[----:B-1----:R-:W-:-:S05]  /*0db0*/  LOP3.LUT R2, R2, 0x780, RZ, 0xb8, !PT ;  /* 0x0000078002027812 */ /* 0x002fca00078eb8ff */
[----:B------:R1:W-:Y:S02]  /*0dc0*/  STS [UR8+0x8], R2 ;  /* 0x00000802ff007988 */ /* 0x0003e40008000808 */
.L_x_31:
[----:B------:R-:W-:Y:S05]  /*0dd0*/  @P3 BRA `(.L_x_33) ;  /* 0x0000000000283947 */ /* 0x000fea0003800000 */
[----:B-1-345:R-:W1:Y:S02]  /*0de0*/  LDS R2, [UR8+0x8] ;  /* 0x00000808ff027984 */ /* 0x03ae640008000800 */
[----:B-1----:R-:W-:-:S05]  /*0df0*/  LOP3.LUT R2, R2, 0x1800, RZ, 0xb8, !PT ;  /* 0x0000180002027812 */ /* 0x002fca00078eb8ff */
[----:B------:R4:W-:Y:S02]  /*0e00*/  STS [UR8+0x8], R2 ;  /* 0x00000802ff007988 */ /* 0x0009e40008000808 */
.L_x_32:
[----:B------:R-:W-:Y:S05]  /*0e10*/  @P3 BREAK.RELIABLE B1 ;  /* 0x0000000000013942 */ /* 0x000fea0003800100 */
[----:B------:R-:W-:Y:S05]  /*0e20*/  @P3 BRA `(.L_x_34) ;  /* 0x0000000000243947 */ /* 0x000fea0003800000 */
[----:B-1-34-:R-:W1:Y:S01]  /*0e30*/  LDS R2, [UR8+0x8] ;  /* 0x00000808ff027984 */ /* 0x01ae620008000800 */
[----:B------:R-:W-:-:S05]  /*0e40*/  IMAD.MOV.U32 R3, RZ, RZ, 0x6000 ;  /* 0x00006000ff037424 */ /* 0x000fca00078e00ff */
[----:B-1----:R-:W-:-:S04]  /*0e50*/  LOP3.LUT R2, R2, 0x4000, R3, 0xd8, !PT ;  /* 0x0000400002027812 */ /* 0x002fc800078ed803 */
[----:B------:R-:W-:-:S05]  /*0e60*/  LOP3.LUT R2, R2, 0x400000, RZ, 0xb8, !PT ;  /* 0x0040000002027812 */ /* 0x000fca00078eb8ff */
[----:B------:R1:W-:Y:S02]  /*0e70*/  STS [UR8+0x8], R2 ;  /* 0x00000802ff007988 */ /* 0x0003e40008000808 */
.L_x_33:
[----:B------:R-:W-:Y:S05]  /*0e80*/  BSYNC.RELIABLE B1 ;  /* 0x0000000000017941 */ /* 0x000fea0003800100 */
.L_x_28:
[----:B-1-345:R-:W1:Y:S02]  /*0e90*/  @!P3 LDS R2, [UR8+0x8] ;  /* 0x00000808ff02b984 */ /* 0x03ae640008000800 */
[----:B-1----:R-:W-:-:S05]  /*0ea0*/  @!P3 LOP3.LUT R2, R2, 0x8000, RZ, 0xb8, !PT ;  /* 0x000080000202b812 */ /* 0x002fca00078eb8ff */
[----:B------:R5:W-:Y:S02]  /*0eb0*/  @!P3 STS [UR8+0x8], R2 ;  /* 0x00000802ff00b988 */ /* 0x000be40008000808 */
.L_x_34:
[----:B------:R-:W-:Y:S05]  /*0ec0*/  BSYNC.RECONVERGENT B2 ;  /* 0x0000000000027941 */ /* 0x000fea0003800200 */
.L_x_27:
[----:B------:R-:W-:Y:S05]  /*0ed0*/  WARPSYNC.ALL ;  /* 0x0000000000007948 */ /* 0x000fea0003800000 */
[----:B------:R-:W-:Y:S01]  /*0ee0*/  NOP ;  /* 0x0000000000007918 */ /* 0x000fe20000000000 */
[----:B------:R-:W-:-:S04]  /*0ef0*/  UIADD3 UR5, UPT, UPT, UR4, 0x80, URZ ;  /* 0x0000008004057890 */ /* 0x000fc8000fffe0ff */
[----:B------:R-:W-:-:S04]  /*0f00*/  UIADD3 UR26, UP0, UPT, UR5, UR20, URZ ;  /* 0x00000014051a7290 */ /* 0x000fc8000ff1e0ff */
[----:B------:R-:W-:Y:S01]  /*0f10*/  ULEA.HI.X.SX32 UR27, UR5, UR21, 0x1, UP0 ;  /* 0x00000015051b7291 */ /* 0x000fe200080f0eff */
[----:B------:R-:W-:Y:S11]  /*0f20*/  @P0 BRA `(.L_x_35) ;  /* 0x0000000000300947 */ /* 0x000ff60003800000 */
[----:B-1-345:R-:W1:Y:S01]  /*0f30*/  S2R R2, SR_LANEID ;  /* 0x0000000000027919 */ /* 0x03ae620000000000 */
[----:B------:R-:W-:Y:S05]  /*0f40*/  WARPSYNC.ALL ;  /* 0x0000000000007948 */ /* 0x000fea0003800000 */
[----:B------:R-:W-:Y:S01]  /*0f50*/  NOP ;  /* 0x0000000000007918 */ /* 0x000fe20000000000 */
[----:B-1----:R-:W-:-:S05]  /*0f60*/  IMAD.SHL.U32 R8, R2, 0x4, RZ ;  /* 0x0000000402087824 */ /* 0x002fca00078e00ff */
[----:B------:R-:W1:Y:S01]  /*0f70*/  LDS R5, [R8+UR8] ;  /* 0x0000000808057984 */ /* 0x000e620008000800 */
[----:B------:R-:W-:-:S05]  /*0f80*/  IADD3 R2, P1, PT, R8, UR26, RZ ;  /* 0x0000001a08027c10 */ /* 0x000fca000ff3e0ff */
[----:B------:R-:W-:-:S05]  /*0f90*/  IMAD.X R3, RZ, RZ, UR27, P1 ;  /* 0x0000001bff037e24 */ /* 0x000fca00088e06ff */
[----:B-1----:R1:W3:Y:S01]  /*0fa0*/  ATOMG.E.EXCH.STRONG.GPU PT, RZ, [R2], R5 ;  /* 0x0000000502ff73a8 */ /* 0x0022e200041ee100 */
[----:B------:R-:W-:-:S04]  /*0fb0*/  DEPBAR {5,4,3,2,1,0} ;  /* 0x0000003f0000791a */ /* 0x000fc80000000000 */
[----:B------:R-:W4:Y:S02]  /*0fc0*/  CCTL.E.C.LDCU.IV.DEEP [UR26] ;  /* 0x000000001a007540 */ /* 0x000f240009c08000 */
[----:B----4-:R1:W-:Y:S01]  /*0fd0*/  UTMACCTL.IV [UR26] ;  /* 0x000000001a0079b9 */ /* 0x0103e20008000000 */
[----:B------:R-:W-:Y:S01]  /*0fe0*/  NOP ;  /* 0x0000000000007918 */ /* 0x000fe20000000000 */
.L_x_35:
[----:B------:R-:W-:Y:S05]  /*0ff0*/  @P0 BRA `(.L_x_36) ;  /* 0x00000000000c0947 */ /* 0x000fea0003800000 */
[----:B------:R0:W-:Y:S01]  /*1000*/  UTMACMDFLUSH ;  /* 0x00000000000079b7 */ /* 0x0001e20000000000 */
[----:B------:R-:W-:Y:S05]  /*1010*/  @P0 BRA `(.L_x_36) ;  /* 0x0000000000040947 */ /* 0x000fea0003800000 */
[----:B------:R-:W-:-:S04]  /*1020*/  DEPBAR.LE SB0, 0x0 ;  /* 0x000080000000791a */ /* 0x000fc80000000000 */
.L_x_36:
[----:B------:R-:W-:Y:S05]  /*1030*/  WARPSYNC.ALL ;  /* 0x0000000000007948 */ /* 0x000fea0003800000 */
[----:B------:R-:W-:Y:S01]  /*1040*/  NOP ;  /* 0x0000000000007918 */ /* 0x000fe20000000000 */
[----:B---3--:R-:W-:Y:S06]  /*1050*/  BAR.SYNC.DEFER_BLOCKING 0x0 ;  /* 0x0000000000007b1d */ /* 0x008fec0000010000 */
[----:B------:R-:W-:Y:S02]  /*1060*/  BSSY.RECONVERGENT B2, `(.L_x_37) ;  /* 0x000000b000027945 */ /* 0x000fe40003800200 */
[----:B------:R-:W-:Y:S06]  /*1070*/  BAR.SYNC.DEFER_BLOCKING 0x0 ;  /* 0x0000000000007b1d */ /* 0x000fec0000010000 */
[----:B------:R3:W-:Y:S01]  /*1080*/  @!P0 STS [R4], RZ ;  /* 0x000000ff04008388 */ /* 0x0007e20000000800 */
[----:B------:R-:W-:Y:S01]  /*1090*/  NOP ;  /* 0x0000000000007918 */ /* 0x000fe20000000000 */
[----:B------:R-:W-:Y:S05]  /*10a0*/  @P3 BRA `(.L_x_38) ;  /* 0x0000000000183947 */ /* 0x000fea0003800000 */
[----:B-1--45:R-:W1:Y:S01]  /*10b0*/  LDS R2, [UR8+0x8] ;  /* 0x00000808ff027984 */ /* 0x032e620008000800 */
[----:B--23--:R-:W2:Y:S01]  /*10c0*/  LDC.64 R4, c[0x0][0x390] ;  /* 0x0000e400ff047b82 */ /* 0x00cea20000000a00 */
[----:B------:R-:W-:Y:S02]  /*10d0*/  IMAD.MOV.U32 R3, RZ, RZ, 0x70 ;  /* 0x00000070ff037424 */ /* 0x000fe400078e00ff */
[----:B--2---:R2:W-:Y:S03]  /*10e0*/  STS.64 [UR8], R4 ;  /* 0x00000004ff007988 */ /* 0x0045e60008000a08 */
[----:B-1----:R-:W-:-:S05]  /*10f0*/  LOP3.LUT R2, R2, 0x10, R3, 0xd8, !PT ;  /* 0x0000001002027812 */ /* 0x002fca00078ed803 */
[----:B------:R2:W-:Y:S02]  /*1100*/  STS [UR8+0x8], R2 ;  /* 0x00000802ff007988 */ /* 0x0005e40008000808 */
.L_x_38:
[----:B-1----:R-:W-:Y:S05]  /*1110*/  BSYNC.RECONVERGENT B2 ;  /* 0x0000000000027941 */ /* 0x002fea0003800200 */
.L_x_37:
[----:B------:R-:W-:Y:S04]  /*1120*/  BSSY.RECONVERGENT B3, `(.L_x_39) ;  /* 0x0000033000037945 */ /* 0x000fe80003800200 */
[----:B------:R-:W-:Y:S04]  /*1130*/  BSSY.RELIABLE B2, `(.L_x_40) ;  /* 0x000002e000027945 */ /* 0x000fe80003800100 */
[----:B------:R-:W-:Y:S05]  /*1140*/  @P3 BRA `(.L_x_41) ;  /* 0x0000000000243947 */ /* 0x000fea0003800000 */
[----:B--2-45:R-:W1:Y:S01]  /*1150*/  LDS R2, [UR8+0x34] ;  /* 0x00003408ff027984 */ /* 0x034e620008000800 */
[----:B------:R-:W-:-:S05]  /*1160*/  IMAD.MOV.U32 R3, RZ, RZ, 0x3f000000 ;  /* 0x3f000000ff037424 */ /* 0x000fca00078e00ff */
[----:B-1----:R-:W-:-:S05]  /*1170*/  LOP3.LUT R2, R2, 0xff000000, R3, 0xb8, !PT ;  /* 0xff00000002027812 */ /* 0x002fca00078eb803 */
[----:B------:R1:W-:Y:S01]  /*1180*/  STS [UR8+0x34], R2 ;  /* 0x00003402ff007988 */ /* 0x0003e20008000808 */
[----:B------:R-:W-:Y:S05]  /*1190*/  @P3 BRA `(.L_x_42) ;  /* 0x0000000000183947 */ /* 0x000fea0003800000 */
[----:B-1----:R-:W1:Y:S01]  /*11a0*/  LDS R2, [UR8+0x38] ;  /* 0x00003808ff027984 */ /* 0x002e620008000800 */
[----:B------:R-:W-:-:S05]  /*11b0*/  IMAD.MOV.U32 R3, RZ, RZ, 0x7f ;  /* 0x0000007fff037424 */ /* 0x000fca00078e00ff */
[----:B-1----:R-:W-:-:S05]  /*11c0*/  LOP3.LUT R2, R2, 0xff, R3, 0xb8, !PT ;  /* 0x000000ff02027812 */ /* 0x002fca00078eb803 */
[----:B------:R1:W-:Y:S02]  /*11d0*/  STS [UR8+0x38], R2 ;  /* 0x00003802ff007988 */ /* 0x0003e40008000808 */
.L_x_41:
[----:B------:R-:W-:Y:S05]  /*11e0*/  @P3 BRA `(.L_x_43) ;  /* 0x00000000000c3947 */ /* 0x000fea0003800000 */
[----:B------:R1:W-:Y:S02]  /*11f0*/  STS [UR8+0x20], R7 ;  /* 0x00002007ff007988 */ /* 0x0003e40008000808 */
.L_x_42:
[----:B------:R-:W-:Y:S05]  /*1200*/  @P3 BRA `(.L_x_44) ;  /* 0x0000000000243947 */ /* 0x000fea0003800000 */
[----:B------:R1:W-:Y:S02]  /*1210*/  STS [UR8+0x24], R6 ;  /* 0x00002406ff007988 */ /* 0x0003e40008000808 */
.L_x_43:
[----:B------:R-:W-:Y:S05]  /*1220*/  @P3 BRA `(.L_x_45) ;  /* 0x00000000002c3947 */ /* 0x000fea0003800000 */
[----:B-12-45:R-:W1:Y:S01]  /*1230*/  LDS R2, [UR8+0x1c] ;  /* 0x00001c08ff027984 */ /* 0x036e620008000800 */
[----:B------:R-:W2:Y:S02]  /*1240*/  LDC.64 R6, c[0x0][0x3b8] ;  /* 0x0000ee00ff067b82 */ /* 0x000ea40000000a00 */
[--C-:B--2---:R-:W-:Y:S02]  /*1250*/  SHF.R.U32.HI R5, RZ, 0x4, R7.reuse ;  /* 0x00000004ff057819 */ /* 0x104fe40000011607 */
[----:B------:R-:W-:-:S05]  /*1260*/  SHF.R.U64 R3, R6, 0x4, R7 ;  /* 0x0000000406037819 */ /* 0x000fca0000001207 */
[----:B------:R2:W-:Y:S01]  /*1270*/  STS [UR8+0xc], R3 ;  /* 0x00000c03ff007988 */ /* 0x0005e20008000808 */
[----:B-1----:R-:W-:-:S05]  /*1280*/  LOP3.LUT R2, R2, 0xf, R5, 0xb8, !PT ;  /* 0x0000000f02027812 */ /* 0x002fca00078eb805 */
[----:B------:R2:W-:Y:S02]  /*1290*/  STS [UR8+0x1c], R2 ;  /* 0x00001c02ff007988 */ /* 0x0005e40008000808 */
.L_x_44:
[----:B------:R-:W-:Y:S05]  /*12a0*/  @P3 BRA `(.L_x_46) ;  /* 0x00000000001c3947 */ /* 0x000fea0003800000 */
[----:B-12-45:R-:W1:Y:S02]  /*12b0*/  LDS R2, [UR8+0x34] ;  /* 0x00003408ff027984 */ /* 0x036e640008000800 */
[----:B-1----:R-:W-:-:S05]  /*12c0*/  LOP3.LUT R2, R2, 0x7, RZ, 0xb8, !PT ;  /* 0x0000000702027812 */ /* 0x002fca00078eb8ff */
[----:B------:R1:W-:Y:S02]  /*12d0*/  STS [UR8+0x34], R2 ;  /* 0x00003402ff007988 */ /* 0x0003e40008000808 */
.L_x_45:
[----:B------:R-:W-:Y:S05]  /*12e0*/  @P3 BRA `(.L_x_47) ;  /* 0x00000000001c3947 */ /* 0x000fea0003800000 */
[----:B-12-45:R-:W1:Y:S02]  /*12f0*/  LDS R2, [UR8+0x34] ;  /* 0x00003408ff027984 */ /* 0x036e640008000800 */
[----:B-1----:R-:W-:-:S05]  /*1300*/  LOP3.LUT R2, R2, 0x38, RZ, 0xb8, !PT ;  /* 0x0000003802027812 */ /* 0x002fca00078eb8ff */
[----:B------:R1:W-:Y:S02]  /*1310*/  STS [UR8+0x34], R2 ;  /* 0x00003402ff007988 */ /* 0x0003e40008000808 */
.L_x_46:
[----:B------:R-:W-:Y:S05]  /*1320*/  @P3 BRA `(.L_x_48) ;  /* 0x00000000001c3947 */ /* 0x000fea0003800000 */
[----:B-12-45:R-:W1:Y:S02]  /*1330*/  LDS R2, [UR8+0x8] ;  /* 0x00000808ff027984 */ /* 0x036e640008000800 */
[----:B-1----:R-:W-:-:S05]  /*1340*/  LOP3.LUT R2, R2, 0x780, RZ, 0xb8, !PT ;  /* 0x0000078002027812 */ /* 0x002fca00078eb8ff */
[----:B------:R1:W-:Y:S02]  /*1350*/  STS [UR8+0x8], R2 ;  /* 0x00000802ff007988 */ /* 0x0003e40008000808 */
.L_x_47:
[----:B------:R-:W-:Y:S05]  /*1360*/  @P3 BRA `(.L_x_49) ;  /* 0x0000000000283947 */ /* 0x000fea0003800000 */
[----:B-12-45:R-:W1:Y:S02]  /*1370*/  LDS R2, [UR8+0x8] ;  /* 0x00000808ff027984 */ /* 0x036e640008000800 */
[----:B-1----:R-:W-:-:S05]  /*1380*/  LOP3.LUT R2, R2, 0x1800, RZ, 0xb8, !PT ;  /* 0x0000180002027812 */ /* 0x002fca00078eb8ff */
[----:B------:R1:W-:Y:S02]  /*1390*/  STS [UR8+0x8], R2 ;  /* 0x00000802ff007988 */ /* 0x0003e40008000808 */
.L_x_48:
[----:B------:R-:W-:Y:S05]  /*13a0*/  @P3 BREAK.RELIABLE B2 ;  /* 0x0000000000023942 */ /* 0x000fea0003800100 */
[----:B------:R-:W-:Y:S05]  /*13b0*/  @P3 BRA `(.L_x_50) ;  /* 0x0000000000243947 */ /* 0x000fea0003800000 */
[----:B-12-45:R-:W1:Y:S01]  /*13c0*/  LDS R2, [UR8+0x8] ;  /* 0x00000808ff027984 */ /* 0x036e620008000800 */
[----:B------:R-:W-:-:S05]  /*13d0*/  IMAD.MOV.U32 R3, RZ, RZ, 0x6000 ;  /* 0x00006000ff037424 */ /* 0x000fca00078e00ff */
[----:B-1----:R-:W-:-:S04]  /*13e0*/  LOP3.LUT R2, R2, 0x4000, R3, 0xd8, !PT ;  /* 0x0000400002027812 */ /* 0x002fc800078ed803 */
[----:B------:R-:W-:-:S05]  /*13f0*/  LOP3.LUT R2, R2, 0x400000, RZ, 0xb8, !PT ;  /* 0x0040000002027812 */ /* 0x000fca00078eb8ff */
[----:B------:R1:W-:Y:S02]  /*1400*/  STS [UR8+0x8], R2 ;  /* 0x00000802ff007988 */ /* 0x0003e40008000808 */
.L_x_49:
[----:B------:R-:W-:Y:S05]  /*1410*/  BSYNC.RELIABLE B2 ;  /* 0x0000000000027941 */ /* 0x000fea0003800100 */
.L_x_40:
[----:B-12-45:R-:W1:Y:S02]  /*1420*/  @!P3 LDS R2, [UR8+0x8] ;  /* 0x00000808ff02b984 */ /* 0x036e640008000800 */
[----:B-1----:R-:W-:-:S05]  /*1430*/  @!P3 LOP3.LUT R2, R2, 0x8000, RZ, 0xb8, !PT ;  /* 0x000080000202b812 */ /* 0x002fca00078eb8ff */
[----:B------:R1:W-:Y:S02]  /*1440*/  @!P3 STS [UR8+0x8], R2 ;  /* 0x00000802ff00b988 */ /* 0x0003e40008000808 */
.L_x_50:
[----:B------:R-:W-:Y:S05]  /*1450*/  BSYNC.RECONVERGENT B3 ;  /* 0x0000000000037941 */ /* 0x000fea0003800200 */
.L_x_39:
        /* <DEDUP_REMOVED lines=9> */
[----:B-1-3--:R-:W-:-:S05]  /*14f0*/  IMAD.SHL.U32 R4, R2, 0x4, RZ ;  /* 0x0000000402047824 */ /* 0x00afca00078e00ff */
        /* <DEDUP_REMOVED lines=8> */
.L_x_51:
[----:B------:R-:W-:Y:S05]  /*1580*/  @P0 BRA `(.L_x_52) ;  /* 0x00000000000c0947 */ /* 0x000fea0003800000 */
[----:B------:R0:W-:Y:S01]  /*1590*/  UTMACMDFLUSH ;  /* 0x00000000000079b7 */ /* 0x0001e20000000000 */
[----:B------:R-:W-:Y:S05]  /*15a0*/  @P0 BRA `(.L_x_52) ;  /* 0x0000000000040947 */ /* 0x000fea0003800000 */
[----:B------:R-:W-:-:S04]  /*15b0*/  DEPBAR.LE SB0, 0x0 ;  /* 0x000080000000791a */ /* 0x000fc80000000000 */
.L_x_52:
[----:B------:R-:W-:Y:S05]  /*15c0*/  WARPSYNC.ALL ;  /* 0x0000000000007948 */ /* 0x000fea0003800000 */
[----:B------:R-:W-:Y:S01]  /*15d0*/  NOP ;  /* 0x0000000000007918 */ /* 0x000fe20000000000 */
[----:B--2---:R-:W-:Y:S01]  /*15e0*/  BAR.SYNC.DEFER_BLOCKING 0x0 ;  /* 0x0000000000007b1d */ /* 0x004fe20000010000 */
[----:B-1--45:R-:W-:Y:S01]  /*15f0*/  SHF.R.U32.HI R2, RZ, 0x5, R0 ;  /* 0x00000005ff027819 */ /* 0x032fe20000011600 */
[----:B------:R-:W-:-:S03]  /*1600*/  UIADD3 UR15, UPT, UPT, UR8, 0x9020, URZ ;  /* 0x00009020080f7890 */ /* 0x000fc6000fffe0ff */
[----:B------:R-:W-:Y:S01]  /*1610*/  R2UR UR22, R2 ;  /* 0x00000000021672ca */ /* 0x000fe200000e0000 */
[----:B------:R-:W-:Y:S01]  /*1620*/  VOTEU.ALL UP0, P3 ;  /* 0x0000000000ff7886 */ /* 0x000fe20001800000 */
[----:B------:R-:W-:Y:S01]  /*1630*/  UMOV UR4, 0x1 ;  /* 0x0000000100047882 */ /* 0x000fe20000000000 */
[----:B------:R-:W-:Y:S01]  /*1640*/  VOTEU.ALL UP1, P3 ;  /* 0x0000000000ff7886 */ /* 0x000fe20001820000 */
[----:B------:R-:W-:Y:S02]  /*1650*/  BSSY.RECONVERGENT B3, `(.L_x_53) ;  /* 0x0000018000037945 */ /* 0x000fe40003800200 */
[----:B------:R-:W-:-:S04]  /*1660*/  @!UP0 UIADD3 UR10, UPT, UPT, -UR4, 0x100000, URZ ;  /* 0x00100000040a8890 */ /* 0x000fc8000fffe1ff */
[----:B------:R-:W-:Y:S02]  /*1670*/  @!UP0 USHF.L.U32 UR11, UR10, 0xb, URZ ;  /* 0x0000000b0a0b8899 */ /* 0x000fe400080006ff */
[----:B------:R-:W-:Y:S02]  /*1680*/  @!UP0 USHF.L.U32 UR10, UR10, 0x1, URZ ;  /* 0x000000010a0a8899 */ /* 0x000fe400080006ff */
[----:B------:R-:W-:-:S04]  /*1690*/  @!UP0 UIADD3 UR4, UPT, UPT, -UR4, 0x100000, URZ ;  /* 0x0010000004048890 */ /* 0x000fc8000fffe1ff */
[----:B------:R-:W-:Y:S02]  /*16a0*/  @!UP0 USHF.L.U32 UR5, UR4, 0xb, URZ ;  /* 0x0000000b04058899 */ /* 0x000fe400080006ff */
[----:B------:R-:W-:Y:S01]  /*16b0*/  @!UP0 USHF.L.U32 UR4, UR4, 0x1, URZ ;  /* 0x0000000104048899 */ /* 0x000fe200080006ff */
[----:B------:R-:W-:Y:S01]  /*16c0*/  VOTEU.ALL UP0, P3 ;  /* 0x0000000000ff7886 */ /* 0x000fe20001800000 */
[----:B------:R-:W1:Y:S04]  /*16d0*/  FENCE.VIEW.ASYNC.S ;  /* 0x00000000000073c6 */ /* 0x000e680000000000 */
[----:B-1----:R1:W2:Y:S06]  /*16e0*/  @!UP0 SYNCS.EXCH.64 URZ, [UR8+0x9000], UR10 ;  /* 0x0090000a08ff85b2 */ /* 0x0022ac0008000100 */
[----:B------:R1:W2:Y:S02]  /*16f0*/  @!UP1 SYNCS.EXCH.64 URZ, [UR8+0x9020], UR4 ;  /* 0x0090200408ff95b2 */ /* 0x0002a40008000100 */
[----:B--2---:R-:W-:Y:S06]  /*1700*/  BAR.SYNC.DEFER_BLOCKING 0x0 ;  /* 0x0000000000007b1d */ /* 0x004fec0000010000 */
[----:B------:R-:W-:Y:S05]  /*1710*/  @P3 BRA `(.L_x_54) ;  /* 0x00000000002c3947 */ /* 0x000fea0003800000 */
[----:B-1----:R-:W-:Y:S02]  /*1720*/  UMOV UR4, 0x1 ;  /* 0x0000000100047882 */ /* 0x002fe40000000000 */
[----:B------:R-:W-:-:S04]  /*1730*/  UIADD3 UR10, UPT, UPT, -UR4, 0x100000, URZ ;  /* 0x00100000040a7890 */ /* 0x000fc8000fffe1ff */
[----:B------:R-:W-:Y:S02]  /*1740*/  USHF.L.U32 UR11, UR10, 0xb, URZ ;  /* 0x0000000b0a0b7899 */ /* 0x000fe400080006ff */
[----:B------:R-:W-:Y:S02]  /*1750*/  USHF.L.U32 UR10, UR10, 0x1, URZ ;  /* 0x000000010a0a7899 */ /* 0x000fe400080006ff */
[----:B------:R-:W-:-:S04]  /*1760*/  UIADD3 UR4, UPT, UPT, -UR4, 0x100000, URZ ;  /* 0x0010000004047890 */ /* 0x000fc8000fffe1ff */
[----:B------:R-:W-:Y:S02]  /*1770*/  USHF.L.U32 UR5, UR4, 0xb, URZ ;  /* 0x0000000b04057899 */ /* 0x000fe400080006ff */
[----:B------:R-:W-:Y:S01]  /*1780*/  USHF.L.U32 UR4, UR4, 0x1, URZ ;  /* 0x0000000104047899 */ /* 0x000fe200080006ff */
[----:B------:R-:W1:Y:S03]  /*1790*/  FENCE.VIEW.ASYNC.S ;  /* 0x00000000000073c6 */ /* 0x000e660000000000 */
[----:B-1----:R2:W4:Y:S08]  /*17a0*/  SYNCS.EXCH.64 URZ, [UR8+0x9008], UR10 ;  /* 0x0090080a08ff75b2 */ /* 0x0025300008000100 */
[----:B------:R2:W5:Y:S02]  /*17b0*/  SYNCS.EXCH.64 URZ, [UR8+0x9028], UR4 ;  /* 0x0090280408ff75b2 */ /* 0x0005640008000100 */
[----:B--2---:R-:W-:Y:S01]  /*17c0*/  NOP ;  /* 0x0000000000007918 */ /* 0x004fe20000000000 */
.L_x_54:
[----:B-1----:R-:W-:Y:S05]  /*17d0*/  BSYNC.RECONVERGENT B3 ;  /* 0x0000000000037941 */ /* 0x002fea0003800200 */
.L_x_53:
[----:B----45:R-:W-:Y:S01]  /*17e0*/  BAR.SYNC.DEFER_BLOCKING 0x0 ;  /* 0x0000000000007b1d */ /* 0x030fe20000010000 */
[----:B------:R-:W-:Y:S01]  /*17f0*/  USHF.L.U32 UR19, UR7, 0x7, URZ ;  /* 0x0000000707137899 */ /* 0x000fe200080006ff */
[----:B------:R-:W-:Y:S01]  /*1800*/  ISETP.GE.AND P0, PT, R10, 0x1, PT ;  /* 0x000000010a00780c */ /* 0x000fe20003f06270 */
[----:B------:R-:W-:-:S03]  /*1810*/  USHF.L.U32 UR14, UR9, 0x6, URZ ;  /* 0x00000006090e7899 */ /* 0x000fc600080006ff */
[----:B------:R-:W-:Y:S04]  /*1820*/  BSSY.RECONVERGENT B3, `(.L_x_55) ;  /* 0x000000d000037945 */ /* 0x000fe80003800200 */
[----:B------:R-:W-:Y:S05]  /*1830*/  @P3 BRA `(.L_x_56) ;  /* 0x00000000002c3947 */ /* 0x000fea0003800000 */
[----:B------:R-:W-:Y:S02]  /*1840*/  UMOV UR4, 0x1 ;  /* 0x0000000100047882 */ /* 0x000fe40000000000 */
[----:B------:R-:W-:-:S04]  /*1850*/  UIADD3 UR10, UPT, UPT, -UR4, 0x100000, URZ ;  /* 0x00100000040a7890 */ /* 0x000fc8000fffe1ff */
[----:B------:R-:W-:Y:S02]  /*1860*/  USHF.L.U32 UR11, UR10, 0xb, URZ ;  /* 0x0000000b0a0b7899 */ /* 0x000fe400080006ff */
[----:B------:R-:W-:Y:S02]  /*1870*/  USHF.L.U32 UR10, UR10, 0x1, URZ ;  /* 0x000000010a0a7899 */ /* 0x000fe400080006ff */
[----:B------:R-:W-:-:S04]  /*1880*/  UIADD3 UR4, UPT, UPT, -UR4, 0x100000, URZ ;  /* 0x0010000004047890 */ /* 0x000fc8000fffe1ff */
[----:B------:R-:W-:Y:S02]  /*1890*/  USHF.L.U32 UR5, UR4, 0xb, URZ ;  /* 0x0000000b04057899 */ /* 0x000fe400080006ff */
[----:B------:R-:W-:Y:S01]  /*18a0*/  USHF.L.U32 UR4, UR4, 0x1, URZ ;  /* 0x0000000104047899 */ /* 0x000fe200080006ff */
[----:B------:R-:W1:Y:S03]  /*18b0*/  FENCE.VIEW.ASYNC.S ;  /* 0x00000000000073c6 */ /* 0x000e660000000000 */
[----:B-1----:R1:W2:Y:S08]  /*18c0*/  SYNCS.EXCH.64 URZ, [UR8+0x9010], UR10 ;  /* 0x0090100a08ff75b2 */ /* 0x0022b00008000100 */
[----:B------:R1:W4:Y:S01]  /*18d0*/  SYNCS.EXCH.64 URZ, [UR8+0x9030], UR4 ;  /* 0x0090300408ff75b2 */ /* 0x0003220008000100 */
[----:B------:R-:W-:Y:S01]  /*18e0*/  NOP ;  /* 0x0000000000007918 */ /* 0x000fe20000000000 */
.L_x_56:
[----:B-1----:R-:W-:Y:S05]  /*18f0*/  BSYNC.RECONVERGENT B3 ;  /* 0x0000000000037941 */ /* 0x002fea0003800200 */
.L_x_55:
[----:B------:R-:W-:Y:S05]  /*1900*/  @!P0 BRA `(.L_x_57) ;  /* 0x0000000800208947 */ /* 0x000fea0003800000 */
[----:B--2-4-:R-:W-:Y:S01]  /*1910*/  BAR.SYNC.DEFER_BLOCKING 0x0 ;  /* 0x0000000000007b1d */ /* 0x014fe20000010000 */
[----:B------:R-:W-:Y:S01]  /*1920*/  @!P3 IMAD.MOV.U32 R2, RZ, RZ, 0x3000 ;  /* 0x00003000ff02b424 */ /* 0x000fe200078e00ff */
[----:B------:R-:W-:Y:S02]  /*1930*/  ELECT P1, URZ, PT ;  /* 0x0000000000ff782f */ /* 0x000fe40003820000 */
[----:B------:R-:W-:Y:S02]  /*1940*/  ELECT P0, URZ, PT ;  /* 0x0000000000ff782f */ /* 0x000fe40003800000 */
[C---:B------:R-:W-:Y:S01]  /*1950*/  ISETP.LT.U32.AND P1, PT, R68.reuse, 0x20, P1 ;  /* 0x000000204400780c */ /* 0x040fe20000f21070 */
[----:B------:R-:W-:Y:S01]  /*1960*/  UMOV UR11, UR19 ;  /* 0x00000013000b7c82 */ /* 0x000fe20008000000 */
[----:B------:R-:W-:Y:S01]  /*1970*/  ISETP.LT.U32.AND P0, PT, R68, 0x20, P0 ;  /* 0x000000204400780c */ /* 0x000fe20000701070 */
[----:B------:R-:W-:Y:S01]  /*1980*/  UIADD3 UR4, UPT, UPT, UR8, 0x6000, URZ ;  /* 0x0000600008047890 */ /* 0x000fe2000fffe0ff */
[----:B------:R-:W-:-:S09]  /*1990*/  UMOV UR6, UR14 ;  /* 0x0000000e00067c82 */ /* 0x000fd20008000000 */
[----:B------:R-:W-:Y:S01]  /*19a0*/  VOTEU.ANY UP0, P1 ;  /* 0x0000000000ff7886 */ /* 0x000fe20000800100 */
[----:B------:R-:W-:Y:S01]  /*19b0*/  VOTEU.ANY UP2, P1 ;  /* 0x0000000000ff7886 */ /* 0x000fe20000840100 */
[----:B------:R-:W-:Y:S01]  /*19c0*/  VOTEU.ANY UP1, P0 ;  /* 0x0000000000ff7886 */ /* 0x000fe20000020100 */
[----:B------:R-:W-:Y:S01]  /*19d0*/  VOTEU.ANY UP3, P0 ;  /* 0x0000000000ff7886 */ /* 0x000fe20000060100 */
[----:B------:R1:W-:Y:S01]  /*19e0*/  @!P3 SYNCS.ARRIVE.TRANS64 RZ, [UR8+0x9000], R2 ;  /* 0x00900002ffffb9a7 */ /* 0x0003e20008000008 */
[----:B------:R2:W-:Y:S06]  /*19f0*/  MEMBAR.ALL.CTA ;  /* 0x0000000000007992 */ /* 0x0005ec0000008000 */
[----:B--2---:R-:W2:Y:S01]  /*1a00*/  FENCE.VIEW.ASYNC.S ;  /* 0x00000000000073c6 */ /* 0x004ea20000000000 */
[----:B------:R-:W-:Y:S01]  /*1a10*/  @UP0 UIADD3 UR9, UPT, UPT, UR8, 0x9000, URZ ;  /* 0x0000900008090890 */ /* 0x000fe2000fffe0ff */
[----:B------:R-:W-:Y:S01]  /*1a20*/  @UP0 UMOV UR10, URZ ;  /* 0x000000ff000a0c82 */ /* 0x000fe20008000000 */
[----:B------:R-:W-:Y:S01]  /*1a30*/  @UP1 UIADD3 UR5, UPT, UPT, UR8, 0x9000, URZ ;  /* 0x0000900008051890 */ /* 0x000fe2000fffe0ff */
[----:B------:R-:W-:Y:S01]  /*1a40*/  @UP1 UMOV UR7, URZ ;  /* 0x000000ff00071c82 */ /* 0x000fe20008000000 */
[----:B------:R-:W-:Y:S01]  /*1a50*/  UISETP.NE.U32.AND UP0, UPT, UR22, URZ, UPT ;  /* 0x000000ff1600728c */ /* 0x000fe2000bf05070 */
[----:B--2---:R-:W-:Y:S06]  /*1a60*/  BAR.SYNC.DEFER_BLOCKING 0x0 ;  /* 0x0000000000007b1d */ /* 0x004fec0000010000 */
[----:B------:R1:W-:Y:S02]  /*1a70*/  @UP2 UTMALDG.2D [UR8], [UR24] ;  /* 0x00000008180025b4 */ /* 0x0003e40008008000 */
[----:B------:R-:W-:Y:S06]  /*1a80*/  BAR.SYNC.DEFER_BLOCKING 0x0 ;  /* 0x0000000000007b1d */ /* 0x000fec0000010000 */
[----:B------:R1:W-:Y:S02]  /*1a90*/  @UP3 UTMALDG.2D [UR4], [UR26] ;  /* 0x000000041a0035b4 */ /* 0x0003e40008008000 */
[----:B------:R-:W-:Y:S06]  /*1aa0*/  BAR.SYNC.DEFER_BLOCKING 0x0 ;  /* 0x0000000000007b1d */ /* 0x000fec0000010000 */
[----:B------:R-:W2:Y:S02]  /*1ab0*/  SYNCS.PHASECHK.TRANS64.TRYWAIT P0, [UR8+0x9000], RZ ;  /* 0x009000ffff0075a7 */ /* 0x000ea40008001108 */
[----:B-12---:R-:W-:Y:S05]  /*1ac0*/  @!P0 BRA `(.L_x_58) ;  /* 0x0000000c009c8947 */ /* 0x006fea0003800000 */
.L_x_74:
[----:B------:R-:W-:Y:S05]  /*1ad0*/  BRA.U UP0, `(.L_x_59) ;  /* 0x0000000100547547 */ /* 0x000fea000b800000 */
[----:B------:R-:W-:Y:S02]  /*1ae0*/  USHF.R.U32.HI UR5, URZ, 0x4, UR8 ;  /* 0x00000004ff057899 */ /* 0x000fe40008011608 */
[----:B------:R-:W-:Y:S02]  /*1af0*/  USHF.R.U32.HI UR6, URZ, 0x4, UR4 ;  /* 0x00000004ff067899 */ /* 0x000fe40008011604 */
[----:B------:R-:W-:Y:S02]  /*1b00*/  USGXT.U32 UR4, UR5, 0xe ;  /* 0x0000000e0504789a */ /* 0x000fe40008000000 */
[----:B------:R-:W-:Y:S01]  /*1b10*/  USGXT.U32 UR6, UR6, 0xe ;  /* 0x0000000e0606789a */ /* 0x000fe20008000000 */
[----:B------:R-:W-:Y:S01]  /*1b20*/  UMOV UR10, 0xfffffffe ;  /* 0xfffffffe000a7882 */ /* 0x000fe20000000000 */
[----:B------:R-:W-:Y:S01]  /*1b30*/  UMOV UR11, 0x7fffbfdf ;  /* 0x7fffbfdf000b7882 */ /* 0x000fe20000000000 */
[----:B------:R-:W-:Y:S01]  /*1b40*/  UMOV UR12, 0xffffff80 ;  /* 0xffffff80000c7882 */ /* 0x000fe20000000000 */
[----:B------:R-:W-:Y:S01]  /*1b50*/  UMOV UR13, 0x7fffbfdf ;  /* 0x7fffbfdf000d7882 */ /* 0x000fe20000000000 */
[----:B------:R-:W-:Y:S01]  /*1b60*/  UMOV UR5, URZ ;  /* 0x000000ff00057c82 */ /* 0x000fe20008000000 */
[----:B------:R-:W-:Y:S01]  /*1b70*/  UMOV UR7, URZ ;  /* 0x000000ff00077c82 */ /* 0x000fe20008000000 */
[----:B------:R-:W-:-:S02]  /*1b80*/  UIADD3.64 UR10, UPT, UPT, UR4, -UR10, URZ ;  /* 0x8000000a040a7297 */ /* 0x000fc4000fffe0ff */
[----:B------:R-:W-:Y:S01]  /*1b90*/  UIADD3.64 UR12, UPT, UPT, UR6, -UR12, URZ ;  /* 0x8000000c060c7297 */ /* 0x000fe2000fffe0ff */
[----:B------:R-:W-:Y:S01]  /*1ba0*/  UMOV UR16, 0x0 ;  /* 0x0000000000107882 */ /* 0x000fe20000000000 */
[----:B------:R-:W-:Y:S01]  /*1bb0*/  UMOV UR17, 0x8110010 ;  /* 0x0811001000117882 */ /* 0x000fe20000000000 */
[----:B------:R-:W-:Y:S01]  /*1bc0*/  UMOV UR5, 0x80004020 ;  /* 0x8000402000057882 */ /* 0x000fe20000000000 */
[----:B------:R-:W-:Y:S01]  /*1bd0*/  UMOV UR7, 0x80004020 ;  /* 0x8000402000077882 */ /* 0x000fe20000000000 */
[----:B------:R-:W-:Y:S01]  /*1be0*/  UMOV UR28, 0x0 ;  /* 0x00000000001c7882 */ /* 0x000fe20000000000 */
[----:B------:R-:W-:Y:S01]  /*1bf0*/  UMOV UR29, 0x8110010 ;  /* 0x08110010001d7882 */ /* 0x000fe20000000000 */
[----:B------:R1:W-:Y:S02]  /*1c00*/  UTCQMMA gdesc[UR4], gdesc[UR6], tmem[UR23], tmem[UR16], idesc[UR17], !UPT ;  /* 0x00ff1006040075ea */ /* 0x0003e4000f800317 */
[----:B------:R1:W-:Y:S01]  /*1c10*/  UTCQMMA gdesc[UR10], gdesc[UR12], tmem[UR23], tmem[UR28], idesc[UR29], UPT ;  /* 0x00ff1c0c0a0075ea */ /* 0x0003e2000b800317 */
[----:B------:R-:W-:-:S02]  /*1c20*/  NOP ;  /* 0x0000000000007918 */ /* 0x000fc40000000000 */
.L_x_59:
[----:B------:R-:W-:Y:S01]  /*1c30*/  ELECT P0, URZ, PT ;  /* 0x0000000000ff782f */ /* 0x000fe20003800000 */
[----:B-1----:R-:W-:Y:S01]  /*1c40*/  UMOV UR4, UR15 ;  /* 0x0000000f00047c82 */ /* 0x002fe20008000000 */
[----:B------:R-:W-:Y:S02]  /*1c50*/  UMOV UR5, URZ ;  /* 0x000000ff00057c82 */ /* 0x000fe40008000000 */
[----:B------:R-:W-:-:S13]  /*1c60*/  ISETP.LT.U32.AND P0, PT, R68, 0x20, P0 ;  /* 0x000000204400780c */ /* 0x000fda0000701070 */
[----:B------:R-:W-:Y:S01]  /*1c70*/  VOTEU.ANY UP0, P0 ;  /* 0x0000000000ff7886 */ /* 0x000fe20000000100 */
[----:B------:R-:W-:Y:S01]  /*1c80*/  VOTEU.ANY UP1, P0 ;  /* 0x0000000000ff7886 */ /* 0x000fe20000020100 */
[----:B------:R-:W-:-:S03]  /*1c90*/  ISETP.GE.U32.AND P0, PT, R10, 0x41, PT ;  /* 0x000000410a00780c */ /* 0x000fc60003f06070 */
[----:B------:R-:W-:Y:S02]  /*1ca0*/  @UP0 UMOV UR4, UR4 ;  /* 0x0000000400040c82 */ /* 0x000fe40008000000 */
[----:B------:R1:W-:Y:S01]  /*1cb0*/  @UP1 UTCBAR [UR4], URZ ;  /* 0x000000ff040013e9 */ /* 0x0003e200080000ff */
[----:B------:R-:W-:Y:S06]  /*1cc0*/  BAR.SYNC.DEFER_BLOCKING 0x0 ;  /* 0x0000000000007b1d */ /* 0x000fec0000010000 */
[----:B------:R-:W2:Y:S02]  /*1cd0*/  SYNCS.PHASECHK.TRANS64.TRYWAIT P1, [UR8+0x9020], RZ ;  /* 0x009020ffff0075a7 */ /* 0x000ea40008021108 */
[----:B-12---:R-:W-:Y:S05]  /*1ce0*/  @!P1 BRA `(.L_x_60) ;  /* 0x0000000c00209947 */ /* 0x006fea0003800000 */
.L_x_75:
[----:B------:R-:W-:Y:S01]  /*1cf0*/  UMOV UR4, URZ ;  /* 0x000000ff00047c82 */ /* 0x000fe20008000000 */
[----:B------:R-:W-:Y:S05]  /*1d00*/  @!P0 BRA `(.L_x_57) ;  /* 0x0000000400208947 */ /* 0x000fea0003800000 */
[----:B------:R-:W1:Y:S01]  /*1d10*/  LDCU UR29, c[0x0][0x3a0] ;  /* 0x00007400ff1d77ac */ /* 0x000e620008000800 */
[----:B------:R-:W-:Y:S01]  /*1d20*/  UMOV UR9, 0x1 ;  /* 0x0000000100097882 */ /* 0x000fe20000000000 */
[----:B------:R-:W-:-:S05]  /*1d30*/  UMOV UR18, 0x40 ;  /* 0x0000004000127882 */ /* 0x000fca0000000000 */
.L_x_64:
[----:B------:R-:W-:Y:S01]  /*1d40*/  BAR.SYNC.DEFER_BLOCKING 0x0 ;  /* 0x0000000000007b1d */ /* 0x000fe20000010000 */
[----:B------:R-:W-:Y:S01]  /*1d50*/  ULEA UR28, UR9, UR8, 0x3 ;  /* 0x00000008091c7291 */ /* 0x000fe2000f8e18ff */
[----:B------:R-:W-:Y:S01]  /*1d60*/  @!P3 IMAD.MOV.U32 R2, RZ, RZ, 0x3000 ;  /* 0x00003000ff02b424 */ /* 0x000fe200078e00ff */
[----:B------:R-:W-:Y:S01]  /*1d70*/  ELECT P1, URZ, PT ;  /* 0x0000000000ff782f */ /* 0x000fe20003820000 */
[----:B------:R-:W-:-:S03]  /*1d80*/  ULEA UR16, UR9, UR8, 0xd ;  /* 0x0000000809107291 */ /* 0x000fc6000f8e68ff */
[----:B------:R-:W-:Y:S02]  /*1d90*/  ISETP.LT.U32.AND P1, PT, R68, 0x20, P1 ;  /* 0x000000204400780c */ /* 0x000fe40000f21070 */
[----:B------:R-:W-:Y:S01]  /*1da0*/  ELECT P0, URZ, PT ;  /* 0x0000000000ff782f */ /* 0x000fe20003800000 */
[----:B------:R-:W-:-:S03]  /*1db0*/  ULEA UR12, UR9, UR8, 0xc ;  /* 0x00000008090c7291 */ /* 0x000fc6000f8e60ff */
[----:B------:R-:W-:Y:S01]  /*1dc0*/  ISETP.LT.U32.AND P0, PT, R68, 0x20, P0 ;  /* 0x000000204400780c */ /* 0x000fe20000701070 */
[----:B------:R-:W-:Y:S01]  /*1dd0*/  UMOV UR15, UR18 ;  /* 0x00000012000f7c82 */ /* 0x000fe20008000000 */
[----:B------:R-:W-:Y:S02]  /*1de0*/  UIADD3 UR12, UPT, UPT, UR12, 0x6000, URZ ;  /* 0x000060000c0c7890 */ /* 0x000fe4000fffe0ff */
[----:B------:R-:W-:-:S03]  /*1df0*/  USHF.L.U32 UR5, UR4, 0x1f, URZ ;  /* 0x0000001f04057899 */ /* 0x000fc600080006ff */
[----:B------:R-:W-:Y:S01]  /*1e00*/  VOTEU.ANY UP0, P1 ;  /* 0x0000000000ff7886 */ /* 0x000fe20000800100 */
[----:B------:R2:W-:Y:S01]  /*1e10*/  @!P3 SYNCS.ARRIVE.TRANS64 RZ, [UR28+0x9000], R2 ;  /* 0x00900002ffffb9a7 */ /* 0x0005e2000800001c */
[----:B------:R4:W-:Y:S06]  /*1e20*/  MEMBAR.ALL.CTA ;  /* 0x0000000000007992 */ /* 0x0009ec0000008000 */
[----:B----4-:R-:W4:Y:S01]  /*1e30*/  FENCE.VIEW.ASYNC.S ;  /* 0x00000000000073c6 */ /* 0x010f220000000000 */
[----:B------:R-:W-:Y:S01]  /*1e40*/  @UP0 UIADD3 UR17, UPT, UPT, UR28, 0x9000, URZ ;  /* 0x000090001c110890 */ /* 0x000fe2000fffe0ff */
[----:B----4-:R-:W-:Y:S01]  /*1e50*/  VOTEU.ANY UP0, P1 ;  /* 0x0000000000ff7886 */ /* 0x010fe20000800100 */
[----:B------:R-:W-:Y:S01]  /*1e60*/  VOTEU.ANY UP1, P0 ;  /* 0x0000000000ff7886 */ /* 0x000fe20000020100 */
[----:B--2---:R-:W-:-:S04]  /*1e70*/  IMAD.U32 R2, RZ, RZ, UR5 ;  /* 0x00000005ff027e24 */ /* 0x004fc8000f8e00ff */
[----:B------:R-:W-:Y:S01]  /*1e80*/  @UP1 UIADD3 UR13, UPT, UPT, UR28, 0x9000, URZ ;  /* 0x000090001c0d1890 */ /* 0x000fe2000fffe0ff */
[----:B------:R-:W-:Y:S01]  /*1e90*/  VOTEU.ANY UP1, P0 ;  /* 0x0000000000ff7886 */ /* 0x000fe20000020100 */
[----:B------:R-:W-:Y:S06]  /*1ea0*/  BAR.SYNC.DEFER_BLOCKING 0x0 ;  /* 0x0000000000007b1d */ /* 0x000fec0000010000 */
[----:B------:R2:W-:Y:S01]  /*1eb0*/  @UP0 UTMALDG.2D [UR16], [UR24] ;  /* 0x00000010180005b4 */ /* 0x0005e20008008000 */
[----:B------:R-:W-:Y:S01]  /*1ec0*/  UISETP.NE.U32.AND UP0, UPT, UR22, URZ, UPT ;  /* 0x000000ff1600728c */ /* 0x000fe2000bf05070 */
[----:B------:R-:W-:Y:S06]  /*1ed0*/  BAR.SYNC.DEFER_BLOCKING 0x0 ;  /* 0x0000000000007b1d */ /* 0x000fec0000010000 */
[----:B------:R2:W-:Y:S02]  /*1ee0*/  @UP1 UTMALDG.2D [UR12], [UR26] ;  /* 0x0000000c1a0015b4 */ /* 0x0005e40008008000 */
[----:B------:R-:W-:Y:S06]  /*1ef0*/  BAR.SYNC.DEFER_BLOCKING 0x0 ;  /* 0x0000000000007b1d */ /* 0x000fec0000010000 */
[----:B------:R-:W4:Y:S02]  /*1f00*/  SYNCS.PHASECHK.TRANS64.TRYWAIT P0, [UR28+0x9000], R2 ;  /* 0x00900002ff0075a7 */ /* 0x000f24000800111c */
[----:B--2-4-:R-:W-:Y:S05]  /*1f10*/  @!P0 BRA `(.L_x_61) ;  /* 0x0000000800a08947 */ /* 0x014fea0003800000 */
.L_x_76:
[----:B------:R-:W-:Y:S05]  /*1f20*/  BRA.U UP0, `(.L_x_62) ;  /* 0x00000001004c7547 */ /* 0x000fea000b800000 */
[----:B------:R-:W-:Y:S02]  /*1f30*/  USHF.R.U32.HI UR10, URZ, 0x4, UR16 ;  /* 0x00000004ff0a7899 */ /* 0x000fe40008011610 */
[----:B------:R-:W-:Y:S02]  /*1f40*/  USHF.R.U32.HI UR12, URZ, 0x4, UR12 ;  /* 0x00000004ff0c7899 */ /* 0x000fe4000801160c */
[----:B------:R-:W-:Y:S02]  /*1f50*/  USGXT.U32 UR10, UR10, 0xe ;  /* 0x0000000e0a0a789a */ /* 0x000fe40008000000 */
[----:B------:R-:W-:Y:S02]  /*1f60*/  USGXT.U32 UR12, UR12, 0xe ;  /* 0x0000000e0c0c789a */ /* 0x000fe40008000000 */
[----:B------:R-:W-:Y:S02]  /*1f70*/  UIADD3 UR16, UP0, UPT, UR10, 0x2, URZ ;  /* 0x000000020a107890 */ /* 0x000fe4000ff1e0ff */
[----:B------:R-:W-:Y:S01]  /*1f80*/  UIADD3 UR30, UP1, UPT, UR12, 0x80, URZ ;  /* 0x000000800c1e7890 */ /* 0x000fe2000ff3e0ff */
[----:B------:R-:W-:Y:S01]  /*1f90*/  UMOV UR5, URZ ;  /* 0x000000ff00057c82 */ /* 0x000fe20008000000 */
[----:B------:R-:W-:Y:S01]  /*1fa0*/  UMOV UR6, URZ ;  /* 0x000000ff00067c82 */ /* 0x000fe20008000000 */
[----:B------:R-:W-:-:S02]  /*1fb0*/  UIADD3.X UR17, UPT, UPT, UR5, -0x7fffbfe0, URZ, UP0, !UPT ;  /* 0x8000402005117890 */ /* 0x000fc400087fe4ff */
[----:B------:R-:W-:Y:S01]  /*1fc0*/  UIADD3.X UR31, UPT, UPT, UR6, -0x7fffbfe0, URZ, UP1, !UPT ;  /* 0x80004020061f7890 */ /* 0x000fe20008ffe4ff */
[----:B------:R-:W-:Y:S01]  /*1fd0*/  UMOV UR32, 0x0 ;  /* 0x0000000000207882 */ /* 0x000fe20000000000 */
[----:B------:R-:W-:Y:S01]  /*1fe0*/  UMOV UR33, 0x8110010 ;  /* 0x0811001000217882 */ /* 0x000fe20000000000 */
[----:B------:R-:W-:Y:S01]  /*1ff0*/  UMOV UR11, 0x80004020 ;  /* 0x80004020000b7882 */ /* 0x000fe20000000000 */
[----:B------:R-:W-:Y:S01]  /*2000*/  UMOV UR13, 0x80004020 ;  /* 0x80004020000d7882 */ /* 0x000fe20000000000 */
[----:B------:R-:W-:Y:S01]  /*2010*/  UMOV UR6, 0x0 ;  /* 0x0000000000067882 */ /* 0x000fe20000000000 */
[----:B------:R-:W-:Y:S01]  /*2020*/  UMOV UR7, 0x8110010 ;  /* 0x0811001000077882 */ /* 0x000fe20000000000 */
[----:B------:R2:W-:Y:S02]  /*2030*/  UTCQMMA gdesc[UR10], gdesc[UR12], tmem[UR23], tmem[UR32], idesc[UR33], UPT ;  /* 0x00ff200c0a0075ea */ /* 0x0005e4000b800317 */
[----:B------:R2:W-:Y:S01]  /*2040*/  UTCQMMA gdesc[UR16], gdesc[UR30], tmem[UR23], tmem[UR6], idesc[UR7], UPT ;  /* 0x00ff061e100075ea */ /* 0x0005e2000b800317 */
[----:B------:R-:W-:-:S02]  /*2050*/  NOP ;  /* 0x0000000000007918 */ /* 0x000fc40000000000 */
.L_x_62:
[----:B------:R-:W-:Y:S01]  /*2060*/  ELECT P0, URZ, PT ;  /* 0x0000000000ff782f */ /* 0x000fe20003800000 */
[----:B--2---:R-:W-:-:S03]  /*2070*/  UIADD3 UR6, UPT, UPT, UR28, 0x9020, URZ ;  /* 0x000090201c067890 */ /* 0x004fc6000fffe0ff */
[----:B------:R-:W-:Y:S01]  /*2080*/  ISETP.LT.U32.AND P0, PT, R68, 0x20, P0 ;  /* 0x000000204400780c */ /* 0x000fe20000701070 */
[----:B------:R-:W-:-:S12]  /*2090*/  UMOV UR7, URZ ;  /* 0x000000ff00077c82 */ /* 0x000fd80008000000 */
[----:B------:R-:W-:Y:S01]  /*20a0*/  VOTEU.ANY UP0, P0 ;  /* 0x0000000000ff7886 */ /* 0x000fe20000000100 */
[----:B------:R-:W-:-:S04]  /*20b0*/  VOTEU.ANY UP1, P0 ;  /* 0x0000000000ff7886 */ /* 0x000fc80000020100 */
[----:B------:R-:W-:Y:S02]  /*20c0*/  @UP0 UMOV UR6, UR6 ;  /* 0x0000000600060c82 */ /* 0x000fe40008000000 */
[----:B------:R2:W-:Y:S01]  /*20d0*/  @UP1 UTCBAR [UR6], URZ ;  /* 0x000000ff060013e9 */ /* 0x0005e200080000ff */
[----:B------:R-:W-:Y:S06]  /*20e0*/  BAR.SYNC.DEFER_BLOCKING 0x0 ;  /* 0x0000000000007b1d */ /* 0x000fec0000010000 */
[----:B------:R-:W4:Y:S02]  /*20f0*/  SYNCS.PHASECHK.TRANS64.TRYWAIT P0, [UR28+0x9020], R2 ;  /* 0x00902002ff0075a7 */ /* 0x000f24000800111c */
[----:B--2-4-:R-:W-:Y:S05]  /*2100*/  @!P0 BRA `(.L_x_63) ;  /* 0x0000000800308947 */ /* 0x014fea0003800000 */
.L_x_77:
[----:B------:R-:W-:Y:S02]  /*2110*/  UIADD3 UR9, UPT, UPT, UR9, 0x1, URZ ;  /* 0x0000000109097890 */ /* 0x000fe4000fffe0ff */
[----:B------:R-:W-:Y:S02]  /*2120*/  UIADD3 UR18, UPT, UPT, UR18, 0x40, URZ ;  /* 0x0000004012127890 */ /* 0x000fe4000fffe0ff */
[----:B------:R-:W-:-:S04]  /*2130*/  UISETP.NE.U32.AND UP0, UPT, UR9, 0x3, UPT ;  /* 0x000000030900788c */ /* 0x000fc8000bf05070 */
[----:B------:R-:W-:Y:S02]  /*2140*/  USEL UR5, URZ, 0x1, UP0 ;  /* 0x00000001ff057887 */ /* 0x000fe40008000000 */
[----:B------:R-:W-:Y:S02]  /*2150*/  USEL UR9, UR9, URZ, UP0 ;  /* 0x000000ff09097287 */ /* 0x000fe40008000000 */
[----:B-1----:R-:W-:Y:S02]  /*2160*/  UISETP.GE.AND UP0, UPT, UR18, UR29, UPT ;  /* 0x0000001d1200728c */ /* 0x002fe4000bf06270 */
[----:B------:R-:W-:-:S07]  /*2170*/  ULOP3.LUT UR4, UR4, UR5, URZ, 0x3c, !UPT ;  /* 0x0000000504047292 */ /* 0x000fce000f8e3cff */
[----:B------:R-:W-:Y:S05]  /*2180*/  BRA.U !UP0, `(.L_x_64) ;  /* 0xfffffff908ec7547 */ /* 0x000fea000b83ffff */
.L_x_57:
[----:B--2-4-:R-:W-:Y:S06]  /*2190*/  BAR.SYNC.DEFER_BLOCKING 0x0 ;  /* 0x0000000000007b1d */ /* 0x014fec0000010000 */
[----:B------:R-:W-:Y:S04]  /*21a0*/  BSSY.RECONVERGENT B3, `(.L_x_65) ;  /* 0x0000004000037945 */ /* 0x000fe80003800200 */
[----:B------:R-:W-:Y:S05]  /*21b0*/  @P3 BRA `(.L_x_66) ;  /* 0x0000000000083947 */ /* 0x000fea0003800000 */
[----:B------:R-:W1:Y:S02]  /*21c0*/  SYNCS.CCTL.IV [UR8+0x9000] ;  /* 0x00900000ff0079b1 */ /* 0x000e640008000008 */
[----:B-1----:R-:W1:Y:S02]  /*21d0*/  SYNCS.CCTL.IV [UR8+0x9020] ;  /* 0x00902000ff0079b1 */ /* 0x002e640008000008 */
.L_x_66:
[----:B------:R-:W-:Y:S05]  /*21e0*/  BSYNC.RECONVERGENT B3 ;  /* 0x0000000000037941 */ /* 0x000fea0003800200 */
.L_x_65:
[----:B-1----:R-:W-:Y:S06]  /*21f0*/  BAR.SYNC.DEFER_BLOCKING 0x0 ;  /* 0x0000000000007b1d */ /* 0x002fec0000010000 */
[----:B------:R-:W-:Y:S04]  /*2200*/  BSSY.RECONVERGENT B3, `(.L_x_67) ;  /* 0x0000004000037945 */ /* 0x000fe80003800200 */
[----:B------:R-:W-:Y:S05]  /*2210*/  @P3 BRA `(.L_x_68) ;  /* 0x0000000000083947 */ /* 0x000fea0003800000 */
[----:B------:R-:W1:Y:S02]  /*2220*/  SYNCS.CCTL.IV [UR8+0x9008] ;  /* 0x00900800ff0079b1 */ /* 0x000e640008000008 */
[----:B-1----:R-:W1:Y:S02]  /*2230*/  SYNCS.CCTL.IV [UR8+0x9028] ;  /* 0x00902800ff0079b1 */ /* 0x002e640008000008 */
.L_x_68:
[----:B------:R-:W-:Y:S05]  /*2240*/  BSYNC.RECONVERGENT B3 ;  /* 0x0000000000037941 */ /* 0x000fea0003800200 */
.L_x_67:
[----:B-1----:R-:W-:Y:S06]  /*2250*/  BAR.SYNC.DEFER_BLOCKING 0x0 ;  /* 0x0000000000007b1d */ /* 0x002fec0000010000 */
[----:B------:R-:W-:Y:S04]  /*2260*/  BSSY.RECONVERGENT B3, `(.L_x_69) ;  /* 0x0000004000037945 */ /* 0x000fe80003800200 */
[----:B------:R-:W-:Y:S05]  /*2270*/  @P3 BRA `(.L_x_70) ;  /* 0x0000000000083947 */ /* 0x000fea0003800000 */
[----:B------:R-:W1:Y:S02]  /*2280*/  SYNCS.CCTL.IV [UR8+0x9010] ;  /* 0x00901000ff0079b1 */ /* 0x000e640008000008 */
[----:B-1----:R-:W1:Y:S02]  /*2290*/  SYNCS.CCTL.IV [UR8+0x9030] ;  /* 0x00903000ff0079b1 */ /* 0x002e640008000008 */
.L_x_70:
[----:B------:R-:W-:Y:S05]  /*22a0*/  BSYNC.RECONVERGENT B3 ;  /* 0x0000000000037941 */ /* 0x000fea0003800200 */
.L_x_69:
[----:B------:R-:W-:Y:S01]  /*22b0*/  USHF.L.U32 UR22, UR22, 0x15, URZ ;  /* 0x0000001516167899 */ /* 0x000fe200080006ff */
[C---:B------:R-:W-:Y:S01]  /*22c0*/  IMAD.SHL.U32 R2, R0.reuse, 0x40, RZ ;  /* 0x0000004000027824 */ /* 0x040fe200078e00ff */
[----:B------:R-:W-:Y:S01]  /*22d0*/  ELECT P0, URZ, PT ;  /* 0x0000000000ff782f */ /* 0x000fe20003800000 */
[----:B------:R-:W-:Y:S01]  /*22e0*/  IMAD.SHL.U32 R3, R0, 0x8, RZ ;  /* 0x0000000800037824 */ /* 0x000fe200078e00ff */
[----:B------:R-:W-:Y:S02]  /*22f0*/  ULOP3.LUT UR22, UR22, 0x600000, URZ, 0xc0, !UPT ;  /* 0x0060000016167892 */ /* 0x000fe4000f8ec0ff */
[----:B------:R-:W-:Y:S01]  /*2300*/  LOP3.LUT R0, R2, 0x1fc0, RZ, 0xc0, !PT ;  /* 0x00001fc002007812 */ /* 0x000fe200078ec0ff */
[----:B------:R-:W-:Y:S01]  /*2310*/  UMOV UR9, UR14 ;  /* 0x0000000e00097c82 */ /* 0x000fe20008000000 */
[----:B------:R-:W-:Y:S01]  /*2320*/  UIADD3 UR22, UPT, UPT, UR23, UR22, URZ ;  /* 0x0000001617167290 */ /* 0x000fe2000fffe0ff */
[----:B------:R-:W-:Y:S01]  /*2330*/  ISETP.LT.U32.AND P0, PT, R68, 0x20, P0 ;  /* 0x000000204400780c */ /* 0x000fe20000701070 */
[----:B------:R-:W-:Y:S01]  /*2340*/  UMOV UR10, UR19 ;  /* 0x00000013000a7c82 */ /* 0x000fe20008000000 */
[----:B------:R-:W-:-:S04]  /*2350*/  LOP3.LUT R0, R0, 0x30, R3, 0xf8, !PT ;  /* 0x0000003000007812 */ /* 0x000fc800078ef803 */
[C---:B------:R-:W-:Y:S02]  /*2360*/  LOP3.LUT R2, R0.reuse, 0x10, RZ, 0x3c, !PT ;  /* 0x0000001000027812 */ /* 0x040fe400078e3cff */
[----:B---3--:R-:W2:Y:S01]  /*2370*/  LDTM.x64 R4, tmem[UR22] ;  /* 0x00000016000479ee */ /* 0x008ea20008340000 */
[----:B------:R-:W-:Y:S01]  /*2380*/  LOP3.LUT R3, R0, 0x20, RZ, 0x3c, !PT ;  /* 0x0000002000037812 */ /* 0x000fe200078e3cff */
[----:B------:R-:W-:-:S03]  /*2390*/  NOP ;  /* 0x0000000000007918 */ /* 0x000fc60000000000 */
[----:B--2---:R-:W-:Y:S01]  /*23a0*/  VOTEU.ANY UP1, P0 ;  /* 0x0000000000ff7886 */ /* 0x004fe20000020100 */
[----:B------:R-:W-:Y:S01]  /*23b0*/  VOTEU.ANY UP0, P0 ;  /* 0x0000000000ff7886 */ /* 0x000fe20000000100 */
[----:B------:R-:W-:Y:S02]  /*23c0*/  F2FP.SATFINITE.E4M3.F32.PACK_AB_MERGE_C R6, R7, R6, RZ ;  /* 0x000000060706723e */ /* 0x000fe400048070ff */
[----:B------:R-:W-:Y:S02]  /*23d0*/  F2FP.SATFINITE.E4M3.F32.PACK_AB_MERGE_C R10, R11, R10, RZ ;  /* 0x0000000a0b0a723e */ /* 0x000fe400048070ff */
[----:B------:R-:W-:Y:S02]  /*23e0*/  F2FP.SATFINITE.E4M3.F32.PACK_AB_MERGE_C R14, R15, R14, RZ ;  /* 0x0000000e0f0e723e */ /* 0x000fe400048070ff */
[----:B------:R-:W-:Y:S02]  /*23f0*/  F2FP.SATFINITE.E4M3.F32.PACK_AB_MERGE_C R7, R19, R18, RZ ;  /* 0x000000121307723e */ /* 0x000fe400048070ff */
[----:B------:R-:W-:-:S02]  /*2400*/  F2FP.SATFINITE.E4M3.F32.PACK_AB_MERGE_C R22, R23, R22, RZ ;  /* 0x000000161716723e */ /* 0x000fc400048070ff */
[----:B------:R-:W-:Y:S02]  /*2410*/  F2FP.SATFINITE.E4M3.F32.PACK_AB_MERGE_C R26, R27, R26, RZ ;  /* 0x0000001a1b1a723e */ /* 0x000fe400048070ff */
        /* <DEDUP_REMOVED lines=10> */
[----:B------:R-:W-:-:S02]  /*24c0*/  F2FP.SATFINITE.E4M3.F32.PACK_AB_MERGE_C R4, R5, R4, R6 ;  /* 0x000000040504723e */ /* 0x000fc40004807006 */
[----:B------:R-:W-:Y:S02]  /*24d0*/  F2FP.SATFINITE.E4M3.F32.PACK_AB_MERGE_C R5, R9, R8, R10 ;  /* 0x000000080905723e */ /* 0x000fe4000480700a */
[----:B------:R-:W-:Y:S02]  /*24e0*/  F2FP.SATFINITE.E4M3.F32.PACK_AB_MERGE_C R6, R13, R12, R14 ;  /* 0x0000000c0d06723e */ /* 0x000fe4000480700e */
[----:B------:R-:W-:Y:S02]  /*24f0*/  F2FP.SATFINITE.E4M3.F32.PACK_AB_MERGE_C R7, R17, R16, R7 ;  /* 0x000000101107723e */ /* 0x000fe40004807007 */
[----:B------:R-:W-:Y:S02]  /*2500*/  F2FP.SATFINITE.E4M3.F32.PACK_AB_MERGE_C R20, R21, R20, R22 ;  /* 0x000000141514723e */ /* 0x000fe40004807016 */
[----:B------:R-:W-:Y:S01]  /*2510*/  F2FP.SATFINITE.E4M3.F32.PACK_AB_MERGE_C R21, R25, R24, R26 ;  /* 0x000000181915723e */ /* 0x000fe2000480701a */
[----:B-1----:R1:W-:Y:S01]  /*2520*/  STS.128 [R0+UR8], R4 ;  /* 0x0000000400007988 */ /* 0x0023e20008000c08 */
[----:B------:R-:W-:-:S02]  /*2530*/  F2FP.SATFINITE.E4M3.F32.PACK_AB_MERGE_C R22, R29, R28, R30 ;  /* 0x0000001c1d16723e */ /* 0x000fc4000480701e */
[----:B------:R-:W-:Y:S02]  /*2540*/  F2FP.SATFINITE.E4M3.F32.PACK_AB_MERGE_C R23, R33, R32, R23 ;  /* 0x000000202117723e */ /* 0x000fe40004807017 */
[----:B------:R-:W-:Y:S02]  /*2550*/  F2FP.SATFINITE.E4M3.F32.PACK_AB_MERGE_C R36, R37, R36, R38 ;  /* 0x000000242524723e */ /* 0x000fe40004807026 */
[----:B------:R-:W-:Y:S01]  /*2560*/  F2FP.SATFINITE.E4M3.F32.PACK_AB_MERGE_C R37, R41, R40, R42 ;  /* 0x000000282925723e */ /* 0x000fe2000480702a */
[----:B------:R1:W-:Y:S01]  /*2570*/  STS.128 [R2+UR8], R20 ;  /* 0x0000001402007988 */ /* 0x0003e20008000c08 */
[----:B------:R-:W-:Y:S02]  /*2580*/  F2FP.SATFINITE.E4M3.F32.PACK_AB_MERGE_C R38, R45, R44, R46 ;  /* 0x0000002c2d26723e */ /* 0x000fe4000480702e */
[----:B------:R-:W-:Y:S02]  /*2590*/  F2FP.SATFINITE.E4M3.F32.PACK_AB_MERGE_C R39, R49, R48, R50 ;  /* 0x000000303127723e */ /* 0x000fe40004807032 */
[----:B------:R-:W-:-:S02]  /*25a0*/  F2FP.SATFINITE.E4M3.F32.PACK_AB_MERGE_C R52, R53, R52, R54 ;  /* 0x000000343534723e */ /* 0x000fc40004807036 */
[----:B------:R-:W-:Y:S01]  /*25b0*/  F2FP.SATFINITE.E4M3.F32.PACK_AB_MERGE_C R53, R57, R56, R58 ;  /* 0x000000383935723e */ /* 0x000fe2000480703a */
[----:B------:R1:W-:Y:S01]  /*25c0*/  STS.128 [R3+UR8], R36 ;  /* 0x0000002403007988 */ /* 0x0003e20008000c08 */
[----:B------:R-:W-:Y:S02]  /*25d0*/  F2FP.SATFINITE.E4M3.F32.PACK_AB_MERGE_C R54, R61, R60, R62 ;  /* 0x0000003c3d36723e */ /* 0x000fe4000480703e */
[----:B------:R-:W-:Y:S02]  /*25e0*/  F2FP.SATFINITE.E4M3.F32.PACK_AB_MERGE_C R55, R65, R64, R66 ;  /* 0x000000404137723e */ /* 0x000fe40004807042 */
[----:B------:R-:W-:-:S05]  /*25f0*/  LOP3.LUT R8, R0, 0x30, RZ, 0x3c, !PT ;  /* 0x0000003000087812 */ /* 0x000fca00078e3cff */
[----:B------:R1:W-:Y:S01]  /*2600*/  STS.128 [R8+UR8], R52 ;  /* 0x0000003408007988 */ /* 0x0003e20008000c08 */
[----:B------:R2:W-:Y:S06]  /*2610*/  MEMBAR.ALL.CTA ;  /* 0x0000000000007992 */ /* 0x0005ec0000008000 */
[----:B--2---:R-:W2:Y:S02]  /*2620*/  FENCE.VIEW.ASYNC.S ;  /* 0x00000000000073c6 */ /* 0x004ea40000000000 */
[----:B--2---:R-:W-:Y:S06]  /*2630*/  BAR.SYNC.DEFER_BLOCKING 0x0 ;  /* 0x0000000000007b1d */ /* 0x004fec0000010000 */
[----:B------:R1:W-:Y:S01]  /*2640*/  @UP1 UTMASTG.2D [UR8], [UR20] ;  /* 0x00000008140013b5 */ /* 0x0003e20008008000 */
[----:B------:R0:W-:Y:S01]  /*2650*/  UTMACMDFLUSH ;  /* 0x00000000000079b7 */ /* 0x0001e20000000000 */
[----:B------:R-:W-:-:S04]  /*2660*/  DEPBAR.LE SB0, 0x0 ;  /* 0x000080000000791a */ /* 0x000fc80000000000 */
[----:B------:R-:W-:Y:S08]  /*2670*/  BAR.SYNC.DEFER_BLOCKING 0x0 ;  /* 0x0000000000007b1d */ /* 0x000ff00000010000 */
[----:B------:R-:W-:Y:S06]  /*2680*/  BAR.SYNC.DEFER_BLOCKING 0x0 ;  /* 0x0000000000007b1d */ /* 0x000fec0000010000 */
[----:B-1----:R-:W-:Y:S05]  /*2690*/  @P2 BRA `(.L_x_71) ;  /* 0x0000000000a02947 */ /* 0x002fea0003800000 */
[----:B------:R-:W1:Y:S01]  /*26a0*/  S2UR UR5, SR_CgaCtaId ;  /* 0x00000000000579c3 */ /* 0x000e620000008800 */
[----:B------:R-:W-:Y:S01]  /*26b0*/  NOP ;  /* 0x0000000000007918 */ /* 0x000fe20000000000 */
[----:B------:R-:W-:Y:S01]  /*26c0*/  UMOV UR4, 0x50 ;  /* 0x0000005000047882 */ /* 0x000fe20000000000 */
[----:B------:R-:W-:Y:S02]  /*26d0*/  IMAD.U32 R0, RZ, RZ, UR23 ;  /* 0x00000017ff007e24 */ /* 0x000fe4000f8e00ff */
[----:B------:R-:W-:Y:S02]  /*26e0*/  IMAD.MOV.U32 R3, RZ, RZ, 0x3 ;  /* 0x00000003ff037424 */ /* 0x000fe400078e00ff */
[----:B------:R-:W-:Y:S01]  /*26f0*/  IMAD.MOV.U32 R7, RZ, RZ, 0x1 ;  /* 0x00000001ff077424 */ /* 0x000fe200078e00ff */
[----:B------:R-:W-:-:S04]  /*2700*/  LOP3.LUT R0, R0, 0xffff, RZ, 0xc0, !PT ;  /* 0x0000ffff00007812 */ /* 0x000fc800078ec0ff */
[----:B------:R-:W-:-:S05]  /*2710*/  SHF.R.U32.HI R0, RZ, 0x5, R0 ;  /* 0x00000005ff007819 */ /* 0x000fca0000011600 */
[----:B------:R-:W-:Y:S01]  /*2720*/  VIADD R2, R0, 0x10 ;  /* 0x0000001000027836 */ /* 0x000fe20000000000 */
[----:B------:R-:W-:Y:S01]  /*2730*/  SHF.L.U32 R0, R3, R0, RZ ;  /* 0x0000000003007219 */ /* 0x000fe200000006ff */
[----:B-1----:R-:W-:-:S03]  /*2740*/  ULEA UR6, UR5, UR4, 0x18 ;  /* 0x0000000405067291 */ /* 0x002fc6000f8ec0ff */
[----:B------:R-:W-:-:S04]  /*2750*/  SHF.L.U32 R3, R7, R2, RZ ;  /* 0x0000000207037219 */ /* 0x000fc800000006ff */
[----:B------:R-:W-:Y:S02]  /*2760*/  LOP3.LUT R0, R3, R0, RZ, 0xfc, !PT ;  /* 0x0000000003007212 */ /* 0x000fe400078efcff */
[----:B------:R-:W1:Y:S02]  /*2770*/  LDS R5, [UR6] ;  /* 0x00000006ff057984 */ /* 0x000e640008000800 */
[C---:B------:R-:W-:Y:S02]  /*2780*/  LOP3.LUT R2, R0.reuse, 0xffff, RZ, 0xc0, !PT ;  /* 0x0000ffff00027812 */ /* 0x040fe400078ec0ff */
[----:B-1----:R-:W-:-:S04]  /*2790*/  LOP3.LUT R3, R0, 0xffff, R5, 0x80, !PT ;  /* 0x0000ffff00037812 */ /* 0x002fc800078e8005 */
[----:B------:R-:W-:-:S13]  /*27a0*/  ISETP.NE.AND P0, PT, R3, R2, PT ;  /* 0x000000020300720c */ /* 0x000fda0003f05270 */
[----:B------:R-:W-:Y:S05]  /*27b0*/  @P0 BRA `(.L_x_72) ;  /* 0x0000000000500947 */ /* 0x000fea0003800000 */
[----:B------:R-:W-:Y:S02]  /*27c0*/  SHF.R.U32.HI R5, RZ, 0x10, R5 ;  /* 0x00000010ff057819 */ /* 0x000fe40000011605 */
[----:B------:R-:W-:-:S04]  /*27d0*/  SHF.R.U32.HI R2, RZ, 0x10, R0 ;  /* 0x00000010ff027819 */ /* 0x000fc80000011600 */
[----:B------:R-:W-:-:S04]  /*27e0*/  LOP3.LUT R5, R5, R2, RZ, 0xc0, !PT ;  /* 0x0000000205057212 */ /* 0x000fc800078ec0ff */
[----:B------:R-:W-:-:S13]  /*27f0*/  ISETP.NE.AND P0, PT, R5, R2, PT ;  /* 0x000000020500720c */ /* 0x000fda0003f05270 */
[----:B------:R-:W-:Y:S05]  /*2800*/  @P0 BRA `(.L_x_73) ;  /* 0x0000000000300947 */ /* 0x000fea0003800000 */
[----:B------:R-:W-:Y:S01]  /*2810*/  R2UR UR4, R0 ;  /* 0x00000000000472ca */ /* 0x000fe200000e0000 */
[----:B------:R-:W-:Y:S01]  /*2820*/  VOTEU.ANY UR5, UPT, PT ;  /* 0x0000000000057886 */ /* 0x000fe200038e0100 */
[----:B------:R-:W1:Y:S01]  /*2830*/  S2R R0, SR_LANEID ;  /* 0x0000000000007919 */ /* 0x000e620000000000 */
[----:B------:R-:W-:-:S10]  /*2840*/  UFLO.U32 UR5, UR5 ;  /* 0x00000005000572bd */ /* 0x000fd400080e0000 */
[----:B------:R-:W-:-:S06]  /*2850*/  ULOP3.LUT UR4, URZ, UR4, URZ, 0x33, !UPT ;  /* 0x00000004ff047292 */ /* 0x000fcc000f8e33ff */
[----:B------:R-:W-:-:S04]  /*2860*/  IMAD.U32 R2, RZ, RZ, UR4 ;  /* 0x00000004ff027e24 */ /* 0x000fc8000f8e00ff */
[----:B------:R-:W2:Y:S02]  /*2870*/  REDUX UR7, R2 ;  /* 0x00000000020773c4 */ /* 0x000ea40000000000 */
[----:B------:R3:W-:Y:S01]  /*2880*/  UTCATOMSWS.AND URZ, UR4 ;  /* 0x0000000400ff79e3 */ /* 0x0007e20008000000 */
[----:B-1----:R-:W-:Y:S01]  /*2890*/  ISETP.EQ.U32.AND P0, PT, R0, UR5, PT ;  /* 0x0000000500007c0c */ /* 0x002fe2000bf02070 */
[----:B--2---:R-:W-:-:S12]  /*28a0*/  IMAD.U32 R0, RZ, RZ, UR7 ;  /* 0x00000007ff007e24 */ /* 0x004fd8000f8e00ff */
[----:B------:R3:W-:Y:S01]  /*28b0*/  @P0 ATOMS.AND RZ, [UR6], R0 ;  /* 0x00000000ffff098c */ /* 0x0007e2000a800006 */
[----:B------:R-:W-:Y:S05]  /*28c0*/  BRA `(.L_x_71) ;  /* 0x0000000000147947 */ /* 0x000fea0003800000 */
.L_x_73:
[----:B------:R-:W-:-:S07]  /*28d0*/  MOV R2, 0x28f0 ;  /* 0x000028f000027802 */ /* 0x000fce0000000f00 */
[----:B------:R-:W-:Y:S05]  /*28e0*/  CALL.REL.NOINC `($__internal_0_$__cuda_sm10x_tcgen05_guardrail_trap_col_being_dealloced_not_returned_by_alloc) ;  /* 0x0000000000447944 */ /* 0x000fea0003c00000 */
[----:B------:R-:W-:Y:S05]  /*28f0*/  BRA `(.L_x_71) ;  /* 0x0000000000087947 */ /* 0x000fea0003800000 */
.L_x_72:
[----:B------:R-:W-:-:S07]  /*2900*/  MOV R2, 0x2920 ;  /* 0x0000292000027802 */ /* 0x000fce0000000f00 */
[----:B------:R-:W-:Y:S05]  /*2910*/  CALL.REL.NOINC `($__internal_2_$__cuda_sm10x_tcgen05_guardrail_trap_unallocated_columns_being_dealloced) ;  /* 0x0000000000507944 */ /* 0x000fea0003c00000 */
.L_x_71:
[----:B------:R-:W-:Y:S01]  /*2920*/  NOP ;  /* 0x0000000000007918 */ /* 0x000fe20000000000 */
[----:B---3--:R-:W-:Y:S05]  /*2930*/  EXIT ;  /* 0x000000000000794d */ /* 0x008fea0003800000 */
.L_x_58:
[----:B------:R-:W1:Y:S02]  /*2940*/  SYNCS.PHASECHK.TRANS64.TRYWAIT P0, [UR8+0x9000], RZ ;  /* 0x009000ffff0075a7 */ /* 0x000e640008001108 */
[----:B-1----:R-:W-:Y:S05]  /*2950*/  @!P0 BRA `(.L_x_58) ;  /* 0xfffffffc00f88947 */ /* 0x002fea000383ffff */
[----:B------:R-:W-:Y:S05]  /*2960*/  BRA `(.L_x_74) ;  /* 0xfffffff000587947 */ /* 0x000fea000383ffff */
.L_x_60:
[----:B------:R-:W1:Y:S02]  /*2970*/  SYNCS.PHASECHK.TRANS64.TRYWAIT P1, [UR8+0x9020], RZ ;  /* 0x009020ffff0075a7 */ /* 0x000e640008021108 */
[----:B-1----:R-:W-:Y:S05]  /*2980*/  @!P1 BRA `(.L_x_60) ;  /* 0xfffffffc00f89947 */ /* 0x002fea000383ffff */
[----:B------:R-:W-:Y:S05]  /*2990*/  BRA `(.L_x_75) ;  /* 0xfffffff000d47947 */ /* 0x000fea000383ffff */
.L_x_61:
[----:B------:R-:W2:Y:S02]  /*29a0*/  SYNCS.PHASECHK.TRANS64.TRYWAIT P0, [UR28+0x9000], R2 ;  /* 0x00900002ff0075a7 */ /* 0x000ea4000800111c */
[----:B--2---:R-:W-:Y:S05]  /*29b0*/  @!P0 BRA `(.L_x_61) ;  /* 0xfffffffc00f88947 */ /* 0x004fea000383ffff */
[----:B------:R-:W-:Y:S05]  /*29c0*/  BRA `(.L_x_76) ;  /* 0xfffffff400547947 */ /* 0x000fea000383ffff */
.L_x_63:
[----:B------:R-:W2:Y:S02]  /*29d0*/  SYNCS.PHASECHK.TRANS64.TRYWAIT P0, [UR28+0x9020], R2 ;  /* 0x00902002ff0075a7 */ /* 0x000ea4000800111c */
[----:B--2---:R-:W-:Y:S05]  /*29e0*/  @!P0 BRA `(.L_x_63) ;  /* 0xfffffffc00f88947 */ /* 0x004fea000383ffff */
[----:B------:R-:W-:Y:S05]  /*29f0*/  BRA `(.L_x_77) ;  /* 0xfffffff400c47947 */ /* 0x000fea000383ffff */
        .weak           $__internal_0_$__cuda_sm10x_tcgen05_guardrail_trap_col_being_dealloced_not_returned_by_alloc
        .type           $__internal_0_$__cuda_sm10x_tcgen05_guardrail_trap_col_being_dealloced_not_returned_by_alloc,@function
        .size           $__internal_0_$__cuda_sm10x_tcgen05_guardrail_trap_col_being_dealloced_not_returned_by_alloc,($__internal_1_$__cuda_sm10x_tcgen05_guardrail_trap_phase_invalid_during_alloc - $__internal_0_$__cuda_sm10x_tcgen05_guardrail_trap_col_being_dealloced_not_returned_by_alloc)
$__internal_0_$__cuda_sm10x_tcgen05_guardrail_trap_col_being_dealloced_not_returned_by_alloc:
[----:B------:R-:W-:Y:S05]  /*2a00*/  BPT.TRAP 0x1 ;  /* 0x000000040000795c */ /* 0x000fea0000300000 */
[----:B------:R-:W-:-:S04]  /*2a10*/  IMAD.MOV.U32 R3, RZ, RZ, 0x0 ;  /* 0x00000000ff037424 */ /* 0x000fc800078e00ff */
[----:B------:R-:W-:Y:S05]  /*2a20*/  RET.REL.NODEC R2 `(gluon_tcgen05) ;  /* 0xffffffd402747950 */ /* 0x000fea0003c3ffff */
        .weak           $__internal_1_$__cuda_sm10x_tcgen05_guardrail_trap_phase_invalid_during_alloc
        .type           $__internal_1_$__cuda_sm10x_tcgen05_guardrail_trap_phase_invalid_during_alloc,@function
        .size           $__internal_1_$__cuda_sm10x_tcgen05_guardrail_trap_phase_invalid_during_alloc,($__internal_2_$__cuda_sm10x_tcgen05_guardrail_trap_unallocated_columns_being_dealloced - $__internal_1_$__cuda_sm10x_tcgen05_guardrail_trap_phase_invalid_during_alloc)
$__internal_1_$__cuda_sm10x_tcgen05_guardrail_trap_phase_invalid_during_alloc:
[----:B------:R-:W-:Y:S05]  /*2a30*/  BPT.TRAP 0x1 ;  /* 0x000000040000795c */ /* 0x000fea0000300000 */
[----:B------:R-:W-:-:S04]  /*2a40*/  IMAD.MOV.U32 R3, RZ, RZ, 0x0 ;  /* 0x00000000ff037424 */ /* 0x000fc800078e00ff */
[----:B------:R-:W-:Y:S05]  /*2a50*/  RET.REL.NODEC R2 `(gluon_tcgen05) ;  /* 0xffffffd402687950 */ /* 0x000fea0003c3ffff */
        .weak           $__internal_2_$__cuda_sm10x_tcgen05_guardrail_trap_unallocated_columns_being_dealloced
        .type           $__internal_2_$__cuda_sm10x_tcgen05_guardrail_trap_unallocated_columns_being_dealloced,@function
        .size           $__internal_2_$__cuda_sm10x_tcgen05_guardrail_trap_unallocated_columns_being_dealloced,(.L_x_81 - $__internal_2_$__cuda_sm10x_tcgen05_guardrail_trap_unallocated_columns_being_dealloced)
$__internal_2_$__cuda_sm10x_tcgen05_guardrail_trap_unallocated_columns_being_dealloced:
[----:B------:R-:W-:Y:S05]  /*2a60*/  BPT.TRAP 0x1 ;  /* 0x000000040000795c */ /* 0x000fea0000300000 */
[----:B------:R-:W-:-:S04]  /*2a70*/  IMAD.MOV.U32 R3, RZ, RZ, 0x0 ;  /* 0x00000000ff037424 */ /* 0x000fc800078e00ff */
[----:B------:R-:W-:Y:S05]  /*2a80*/  RET.REL.NODEC R2 `(gluon_tcgen05) ;  /* 0xffffffd4025c7950 */ /* 0x000fea0003c3ffff */
.L_x_78:
[----:B------:R-:W-:-:S00]  /*2a90*/  BRA `(.L_x_78) ;  /* 0xfffffffc00fc7947 */ /* 0x000fc0000383ffff */
[----:B------:R-:W-:-:S00]  /*2aa0*/  NOP ;  /* 0x0000000000007918 */ /* 0x000fc00000000000 */
        /* <DEDUP_REMOVED lines=13> */
.L_x_81:


//--------------------- .nv.shared.gluon_tcgen05  --------------------------
	.section	.nv.shared.gluon_tcgen05,"aw",@nobits
	.sectionflags	@""
	.align	16
	.zero		1024


//--------------------- .nv.shared.reserved.0     --------------------------
	.section	.nv.shared.reserved.0,"aw",@nobits
	.align	8
	.weak		__nv_reservedSMEM_offset_0_alias
	.size		__nv_reservedSMEM_offset_0_alias, 0, 64
	.other		__nv_reservedSMEM_offset_0_alias,@"STO_CUDA_RESERVED_SHARED STV_DEFAULT"
__nv_reservedSMEM_offset_0_alias:
	.zero		0
.nv.shared.reserved.0:
	.zero		64
	.weak		__nv_reservedSMEM_allocation_phase
	.type		__nv_reservedSMEM_allocation_phase,@object
	.size		__nv_reservedSMEM_allocation_phase,(.L_0 - __nv_reservedSMEM_allocation_phase)
__nv_reservedSMEM_allocation_phase:
	.zero		1
.L_0:
	.zero		7
	.weak		__nv_reservedSMEM_devtool_atexit_pc
	.type		__nv_reservedSMEM_devtool_atexit_pc,@object
	.size		__nv_reservedSMEM_devtool_atexit_pc,(__nv_reservedSMEM_allocation_mask - __nv_reservedSMEM_devtool_atexit_pc)
__nv_reservedSMEM_devtool_atexit_pc:
	.zero		8
	.weak		__nv_reservedSMEM_allocation_mask
	.type		__nv_reservedSMEM_allocation_mask,@object
	.size		__nv_reservedSMEM_allocation_mask,(.L_2 - __nv_reservedSMEM_allocation_mask)
__nv_reservedSMEM_allocation_mask:
	.zero		4
.L_2:


//--------------------- .nv.constant0.gluon_tcgen05 --------------------------
	.section	.nv.constant0.gluon_tcgen05,"a",@progbits
	.sectionflags	@""
	.align	4
.nv.constant0.gluon_tcgen05:
	.zero		976


//--------------------- SYMBOLS --------------------------

	.type		.nv.reservedSmem.offset0,@object
	.size		.nv.reservedSmem.offset0,0x4
	.type		.nv.reservedSmem.cap,@object
	.size		.nv.reservedSmem.cap,0x4
